	.target	sm_90a

	.elftype	@"ET_EXEC"


//--------------------- .note.nv.tkinfo           --------------------------
	.section	.note.nv.tkinfo,"",@"SHT_NOTE"
	.sectionflags	@"SHF_NOTE_NV_TKINFO"
	.tkinfo
        /*0018*/ 	.word	0x00000002
        /*0030*/ 	.string	""
        /*0030*/ 	.string	"ptxas"
        /*0030*/ 	.string	"Cuda compilation tools, release 13.0, V13.0.88"
        /*0030*/ 	.string	"Build cuda_13.0.r13.0/compiler.36424714_0"
        /*0030*/ 	.string	"-arch sm_90a -m 64 "



//--------------------- .note.nv.cuinfo           --------------------------
	.section	.note.nv.cuinfo,"",@"SHT_NOTE"
	.sectionflags	@"SHF_NOTE_NV_CUINFO"
        /*0018*/ 	.short	0x0002
        /*001a*/ 	.short	0x005a
        /*001c*/ 	.short	0x0082
	.zero		2


//--------------------- .nv.info                  --------------------------
	.section	.nv.info,"",@"SHT_CUDA_INFO"
	.align	4


	//----- nvinfo : EIATTR_REGCOUNT
	.align		4
        /*0000*/ 	.byte	0x04, 0x2f
        /*0002*/ 	.short	(.L_15 - .L_14)
	.align		4
.L_14:
        /*0004*/ 	.word	index@(_ZN7cutlass13device_kernelINS_4gemm6kernel13GemmUniversalIN4cute5tupleIJiiiiEEENS1_10collective13CollectiveMmaINS1_34MainloopSm90TmaGmmaWarpSpecializedILi28ENS5_IJNS4_1CILi1EEESB_SB_EEENS1_32KernelTmaWarpSpecializedPingpongEEENS5_IJNSA_ILi64EEESF_NSA_ILi32EEEEEENS_6half_tENS5_IJSB_llEEESI_SJ_NS4_8TiledMMAINS4_8MMA_AtomIJNS4_4SM904GMMA25MMA_64x64x16_F32F16F16_SSILNSN_5MajorE1ELSP_1ELNSN_7ScaleInE1ELSQ_1EEEEEENS4_6LayoutISC_NS5_IJNSA_ILi0EEESU_SU_EEEEENS5_IJNS4_10UnderscoreESX_SX_EEEEENS4_13SM90_TMA_LOADENS4_14ComposedLayoutINS4_7SwizzleILi3ELi4ELi3EEENS4_18smem_ptr_flag_bitsILi16EEENST_INS5_IJSF_NSA_ILi8EEEEEENS5_IJSB_SF_EEEEEEEvNS4_8identityES10_S1A_vS1B_EENS_8epilogue10collective6detail29Sm90TmaWarpSpecializedAdapterINS1E_15DefaultEpilogueISI_NS5_IJlSB_lEEES1I_NS1D_6thread17LinearCombinationISI_Li1EffLNS1J_9ScaleType4KindE0ELNS_15FloatRoundStyleE2ESI_EENS1_15EpilogueDefaultEEEEEvvEEEEvNT_6ParamsE)
        /*0008*/ 	.word	0x000000a8


	//----- nvinfo : EIATTR_FRAME_SIZE
	.align		4
.L_15:
        /*000c*/ 	.byte	0x04, 0x11
        /*000e*/ 	.short	(.L_17 - .L_16)
	.align		4
.L_16:
        /*0010*/ 	.word	index@(_ZN7cutlass13device_kernelINS_4gemm6kernel13GemmUniversalIN4cute5tupleIJiiiiEEENS1_10collective13CollectiveMmaINS1_34MainloopSm90TmaGmmaWarpSpecializedILi28ENS5_IJNS4_1CILi1EEESB_SB_EEENS1_32KernelTmaWarpSpecializedPingpongEEENS5_IJNSA_ILi64EEESF_NSA_ILi32EEEEEENS_6half_tENS5_IJSB_llEEESI_SJ_NS4_8TiledMMAINS4_8MMA_AtomIJNS4_4SM904GMMA25MMA_64x64x16_F32F16F16_SSILNSN_5MajorE1ELSP_1ELNSN_7ScaleInE1ELSQ_1EEEEEENS4_6LayoutISC_NS5_IJNSA_ILi0EEESU_SU_EEEEENS5_IJNS4_10UnderscoreESX_SX_EEEEENS4_13SM90_TMA_LOADENS4_14ComposedLayoutINS4_7SwizzleILi3ELi4ELi3EEENS4_18smem_ptr_flag_bitsILi16EEENST_INS5_IJSF_NSA_ILi8EEEEEENS5_IJSB_SF_EEEEEEEvNS4_8identityES10_S1A_vS1B_EENS_8epilogue10collective6detail29Sm90TmaWarpSpecializedAdapterINS1E_15DefaultEpilogueISI_NS5_IJlSB_lEEES1I_NS1D_6thread17LinearCombinationISI_Li1EffLNS1J_9ScaleType4KindE0ELNS_15FloatRoundStyleE2ESI_EENS1_15EpilogueDefaultEEEEEvvEEEEvNT_6ParamsE)
        /*0014*/ 	.word	0x00000008


	//----- nvinfo : EIATTR_MIN_STACK_SIZE
	.align		4
.L_17:
        /*0018*/ 	.byte	0x04, 0x12
        /*001a*/ 	.short	(.L_19 - .L_18)
	.align		4
.L_18:
        /*001c*/ 	.word	index@(_ZN7cutlass13device_kernelINS_4gemm6kernel13GemmUniversalIN4cute5tupleIJiiiiEEENS1_10collective13CollectiveMmaINS1_34MainloopSm90TmaGmmaWarpSpecializedILi28ENS5_IJNS4_1CILi1EEESB_SB_EEENS1_32KernelTmaWarpSpecializedPingpongEEENS5_IJNSA_ILi64EEESF_NSA_ILi32EEEEEENS_6half_tENS5_IJSB_llEEESI_SJ_NS4_8TiledMMAINS4_8MMA_AtomIJNS4_4SM904GMMA25MMA_64x64x16_F32F16F16_SSILNSN_5MajorE1ELSP_1ELNSN_7ScaleInE1ELSQ_1EEEEEENS4_6LayoutISC_NS5_IJNSA_ILi0EEESU_SU_EEEEENS5_IJNS4_10UnderscoreESX_SX_EEEEENS4_13SM90_TMA_LOADENS4_14ComposedLayoutINS4_7SwizzleILi3ELi4ELi3EEENS4_18smem_ptr_flag_bitsILi16EEENST_INS5_IJSF_NSA_ILi8EEEEEENS5_IJSB_SF_EEEEEEEvNS4_8identityES10_S1A_vS1B_EENS_8epilogue10collective6detail29Sm90TmaWarpSpecializedAdapterINS1E_15DefaultEpilogueISI_NS5_IJlSB_lEEES1I_NS1D_6thread17LinearCombinationISI_Li1EffLNS1J_9ScaleType4KindE0ELNS_15FloatRoundStyleE2ESI_EENS1_15EpilogueDefaultEEEEEvvEEEEvNT_6ParamsE)
        /*0020*/ 	.word	0x00000008
.L_19:


//--------------------- .nv.compat                --------------------------
	.section	.nv.compat,"",@"SHT_CUDA_COMPAT_INFO"
	.align	4
        /*0000*/ 	.byte	0x02, 0x09, 0x01, 0x00, 0x02, 0x02, 0x04, 0x00, 0x02, 0x05, 0x05, 0x00, 0x03, 0x07, 0x01, 0x01
        /*0010*/ 	.byte	0x02, 0x03, 0x01, 0x00, 0x02, 0x06, 0x01, 0x00, 0x04, 0x0b, 0x08, 0x00, 0x00, 0x00, 0x00, 0x00
        /*0020*/ 	.byte	0x00, 0x00, 0x00, 0x00


//--------------------- .nv.info._ZN7cutlass13device_kernelINS_4gemm6kernel13GemmUniversalIN4cute5tupleIJiiiiEEENS1_10collective13CollectiveMmaINS1_34MainloopSm90TmaGmmaWarpSpecializedILi28ENS5_IJNS4_1CILi1EEESB_SB_EEENS1_32KernelTmaWarpSpecializedPingpongEEENS5_IJNSA_ILi64EEESF_NSA_ILi32EEEEEENS_6half_tENS5_IJSB_llEEESI_SJ_NS4_8TiledMMAINS4_8MMA_AtomIJNS4_4SM904GMMA25MMA_64x64x16_F32F16F16_SSILNSN_5MajorE1ELSP_1ELNSN_7ScaleInE1ELSQ_1EEEEEENS4_6LayoutISC_NS5_IJNSA_ILi0EEESU_SU_EEEEENS5_IJNS4_10UnderscoreESX_SX_EEEEENS4_13SM90_TMA_LOADENS4_14ComposedLayoutINS4_7SwizzleILi3ELi4ELi3EEENS4_18smem_ptr_flag_bitsILi16EEENST_INS5_IJSF_NSA_ILi8EEEEEENS5_IJSB_SF_EEEEEEEvNS4_8identityES10_S1A_vS1B_EENS_8epilogue10collective6detail29Sm90TmaWarpSpecializedAdapterINS1E_15DefaultEpilogueISI_NS5_IJlSB_lEEES1I_NS1D_6thread17LinearCombinationISI_Li1EffLNS1J_9ScaleType4KindE0ELNS_15FloatRoundStyleE2ESI_EENS1_15EpilogueDefaultEEEEEvvEEEEvNT_6ParamsE --------------------------
	.section	.nv.info._ZN7cutlass13device_kernelINS_4gemm6kernel13GemmUniversalIN4cute5tupleIJiiiiEEENS1_10collective13CollectiveMmaINS1_34MainloopSm90TmaGmmaWarpSpecializedILi28ENS5_IJNS4_1CILi1EEESB_SB_EEENS1_32KernelTmaWarpSpecializedPingpongEEENS5_IJNSA_ILi64EEESF_NSA_ILi32EEEEEENS_6half_tENS5_IJSB_llEEESI_SJ_NS4_8TiledMMAINS4_8MMA_AtomIJNS4_4SM904GMMA25MMA_64x64x16_F32F16F16_SSILNSN_5MajorE1ELSP_1ELNSN_7ScaleInE1ELSQ_1EEEEEENS4_6LayoutISC_NS5_IJNSA_ILi0EEESU_SU_EEEEENS5_IJNS4_10UnderscoreESX_SX_EEEEENS4_13SM90_TMA_LOADENS4_14ComposedLayoutINS4_7SwizzleILi3ELi4ELi3EEENS4_18smem_ptr_flag_bitsILi16EEENST_INS5_IJSF_NSA_ILi8EEEEEENS5_IJSB_SF_EEEEEEEvNS4_8identityES10_S1A_vS1B_EENS_8epilogue10collective6detail29Sm90TmaWarpSpecializedAdapterINS1E_15DefaultEpilogueISI_NS5_IJlSB_lEEES1I_NS1D_6thread17LinearCombinationISI_Li1EffLNS1J_9ScaleType4KindE0ELNS_15FloatRoundStyleE2ESI_EENS1_15EpilogueDefaultEEEEEvvEEEEvNT_6ParamsE,"",@"SHT_CUDA_INFO"
	.sectionflags	@""
	.align	4


	//----- nvinfo : EIATTR_CUDA_API_VERSION
	.align		4
        /*0000*/ 	.byte	0x04, 0x37
        /*0002*/ 	.short	(.L_21 - .L_20)
.L_20:
        /*0004*/ 	.word	0x00000082


	//----- nvinfo : EIATTR_KPARAM_INFO
	.align		4
.L_21:
        /*0008*/ 	.byte	0x04, 0x17
        /*000a*/ 	.short	(.L_23 - .L_22)
.L_22:
        /*000c*/ 	.word	0x00000000
        /*0010*/ 	.short	0x0000
        /*0012*/ 	.short	0x0070
        /*0014*/ 	.byte	0x00, 0xf0, 0x01, 0x10


	//----- nvinfo : EIATTR_SPARSE_MMA_MASK
	.align		4
.L_23:
        /*0018*/ 	.byte	0x03, 0x50
        /*001a*/ 	.short	0x0000


	//----- nvinfo : EIATTR_MAXREG_COUNT
	.align		4
        /*001c*/ 	.byte	0x03, 0x1b
        /*001e*/ 	.short	0x00a8


	//----- nvinfo : EIATTR_NUM_BARRIERS
	.align		4
        /*0020*/ 	.byte	0x02, 0x4c
        /*0022*/ 	.byte	0x01
	.zero		1


	//----- nvinfo : EIATTR_EXTERNS
	.align		4
        /*0024*/ 	.byte	0x04, 0x0f
        /*0026*/ 	.short	(.L_25 - .L_24)


	//   ....[0]....
	.align		4
.L_24:
        /*0028*/ 	.word	index@(__assertfail)


	//----- nvinfo : EIATTR_ANNOTATIONS
	.align		4
.L_25:
        /*002c*/ 	.byte	0x04, 0x55
        /*002e*/ 	.short	(.L_27 - .L_26)


	//   ....[0]....
.L_26:
        /*0030*/ 	.word	0x00000001
        /*0034*/ 	.byte	0x00, 0x0e, 0x00, 0x00, 0x01, 0x00, 0x00, 0x00, 0x00, 0x44, 0x00, 0x00, 0x01, 0x00, 0x00, 0x00
        /*0044*/ 	.byte	0xf0, 0x4f, 0x00, 0x00


	//----- nvinfo : EIATTR_MERCURY_ISA_VERSION
	.align		4
.L_27:
        /*0048*/ 	.byte	0x03, 0x5f
        /*004a*/ 	.short	0x0101


	//----- nvinfo : EIATTR_INT_WARP_WIDE_INSTR_OFFSETS
	.align		4
        /*004c*/ 	.byte	0x04, 0x31
        /*004e*/ 	.short	(.L_29 - .L_28)


	//   ....[0]....
.L_28:
        /*0050*/ 	.word	0x00000710


	//   ....[1]....
        /*0054*/ 	.word	0x00000730


	//   ....[2]....
        /*0058*/ 	.word	0x000007b0


	//   ....[3]....
        /*005c*/ 	.word	0x000007c0


	//   ....[4]....
        /*0060*/ 	.word	0x000007d0


	//   ....[5]....
        /*0064*/ 	.word	0x000007f0


	//   ....[6]....
        /*0068*/ 	.word	0x00000880


	//   ....[7]....
        /*006c*/ 	.word	0x000008a0


	//----- nvinfo : EIATTR_COOP_GROUP_MASK_REGIDS
	.align		4
.L_29:
        /*0070*/ 	.byte	0x04, 0x29
        /*0072*/ 	.short	(.L_31 - .L_30)


	//   ....[0]....
.L_30:
        /*0074*/ 	.word	0xffffffff


	//   ....[1]....
        /*0078*/ 	.word	0xffffffff


	//   ....[2]....
        /*007c*/ 	.word	0xffffffff


	//   ....[3]....
        /*0080*/ 	.word	0xffffffff


	//   ....[4]....
        /*0084*/ 	.word	0xffffffff


	//   ....[5]....
        /*0088*/ 	.word	0xffffffff


	//----- nvinfo : EIATTR_COOP_GROUP_INSTR_OFFSETS
	.align		4
.L_31:
        /*008c*/ 	.byte	0x04, 0x28
        /*008e*/ 	.short	(.L_33 - .L_32)


	//   ....[0]....
.L_32:
        /*0090*/ 	.word	0x00000070


	//   ....[1]....
        /*0094*/ 	.word	0x00000080


	//   ....[2]....
        /*0098*/ 	.word	0x00000140


	//   ....[3]....
        /*009c*/ 	.word	0x00000600


	//   ....[4]....
        /*00a0*/ 	.word	0x00000640


	//   ....[5]....
        /*00a4*/ 	.word	0x00000690


	//----- nvinfo : EIATTR_REG_RECONFIG
	.align		4
.L_33:
        /*00a8*/ 	.byte	0x01, 0x54
	.zero		2


	//----- nvinfo : EIATTR_SYSCALL_OFFSETS
	.align		4
        /*00ac*/ 	.byte	0x04, 0x46
        /*00ae*/ 	.short	(.L_35 - .L_34)


	//   ....[0]....
.L_34:
        /*00b0*/ 	.word	0x00001910


	//----- nvinfo : EIATTR_MBARRIER_INSTR_OFFSETS
	.align		4
.L_35:
        /*00b4*/ 	.byte	0x04, 0x39
        /*00b6*/ 	.short	(.L_37 - .L_36)


	//   ....[0]....
.L_36:
        /*00b8*/ 	.word	0x00000260
        /*00bc*/ 	.word	0x000000ff
        /*00c0*/ 	.word	0x00000000
        /*00c4*/ 	.short	0x0100
        /*00c6*/ 	.byte	0x08
	.zero		1


	//   ....[1]....
        /*00c8*/ 	.word	0x00000270
        /*00cc*/ 	.word	0x000000ff
        /*00d0*/ 	.word	0x000000e0
        /*00d4*/ 	.short	0x0100
        /*00d6*/ 	.byte	0x08
	.zero		1


	//   ....[2]....
        /*00d8*/ 	.word	0x00000280
        /*00dc*/ 	.word	0x000000ff
        /*00e0*/ 	.word	0x00000008
        /*00e4*/ 	.short	0x0100
        /*00e6*/ 	.byte	0x08
	.zero		1


	//   ....[3]....
        /*00e8*/ 	.word	0x00000290
        /*00ec*/ 	.word	0x000000ff
        /*00f0*/ 	.word	0x000000e8
        /*00f4*/ 	.short	0x0100
        /*00f6*/ 	.byte	0x08
	.zero		1


	//   ....[4]....
        /*00f8*/ 	.word	0x000002a0
        /*00fc*/ 	.word	0x000000ff
        /*0100*/ 	.word	0x00000010
        /*0104*/ 	.short	0x0100
        /*0106*/ 	.byte	0x08
	.zero		1


	//   ....[5]....
        /*0108*/ 	.word	0x000002b0
        /*010c*/ 	.word	0x000000ff
        /*0110*/ 	.word	0x000000f0
        /*0114*/ 	.short	0x0100
        /*0116*/ 	.byte	0x08
	.zero		1


	//   ....[6]....
        /*0118*/ 	.word	0x000002c0
        /*011c*/ 	.word	0x000000ff
        /*0120*/ 	.word	0x00000018
        /*0124*/ 	.short	0x0100
        /*0126*/ 	.byte	0x08
	.zero		1


	//   ....[7]....
        /*0128*/ 	.word	0x000002d0
        /*012c*/ 	.word	0x000000ff
        /*0130*/ 	.word	0x000000f8
        /*0134*/ 	.short	0x0100
        /*0136*/ 	.byte	0x08
	.zero		1


	//   ....[8]....
        /*0138*/ 	.word	0x000002e0
        /*013c*/ 	.word	0x000000ff
        /*0140*/ 	.word	0x00000020
        /*0144*/ 	.short	0x0100
        /*0146*/ 	.byte	0x08
	.zero		1


	//   ....[9]....
        /*0148*/ 	.word	0x000002f0
        /*014c*/ 	.word	0x000000ff
        /*0150*/ 	.word	0x00000100
        /*0154*/ 	.short	0x0100
        /*0156*/ 	.byte	0x08
	.zero		1


	//   ....[10]....
        /*0158*/ 	.word	0x00000300
        /*015c*/ 	.word	0x000000ff
        /*0160*/ 	.word	0x00000028
        /*0164*/ 	.short	0x0100
        /*0166*/ 	.byte	0x08
	.zero		1


	//   ....[11]....
        /*0168*/ 	.word	0x00000310
        /*016c*/ 	.word	0x000000ff
        /*0170*/ 	.word	0x00000108
        /*0174*/ 	.short	0x0100
        /*0176*/ 	.byte	0x08
	.zero		1


	//   ....[12]....
        /*0178*/ 	.word	0x00000320
        /*017c*/ 	.word	0x000000ff
        /*0180*/ 	.word	0x00000030
        /*0184*/ 	.short	0x0100
        /*0186*/ 	.byte	0x08
	.zero		1


	//   ....[13]....
        /*0188*/ 	.word	0x00000330
        /*018c*/ 	.word	0x000000ff
        /*0190*/ 	.word	0x00000110
        /*0194*/ 	.short	0x0100
        /*0196*/ 	.byte	0x08
	.zero		1


	//   ....[14]....
        /*0198*/ 	.word	0x00000340
        /*019c*/ 	.word	0x000000ff
        /*01a0*/ 	.word	0x00000038
        /*01a4*/ 	.short	0x0100
        /*01a6*/ 	.byte	0x08
	.zero		1


	//   ....[15]....
        /*01a8*/ 	.word	0x00000350
        /*01ac*/ 	.word	0x000000ff
        /*01b0*/ 	.word	0x00000118
        /*01b4*/ 	.short	0x0100
        /*01b6*/ 	.byte	0x08
	.zero		1


	//   ....[16]....
        /*01b8*/ 	.word	0x00000360
        /*01bc*/ 	.word	0x000000ff
        /*01c0*/ 	.word	0x00000040
        /*01c4*/ 	.short	0x0100
        /*01c6*/ 	.byte	0x08
	.zero		1


	//   ....[17]....
        /*01c8*/ 	.word	0x00000370
        /*01cc*/ 	.word	0x000000ff
        /*01d0*/ 	.word	0x00000120
        /*01d4*/ 	.short	0x0100
        /*01d6*/ 	.byte	0x08
	.zero		1


	//   ....[18]....
        /*01d8*/ 	.word	0x00000380
        /*01dc*/ 	.word	0x000000ff
        /*01e0*/ 	.word	0x00000048
        /*01e4*/ 	.short	0x0100
        /*01e6*/ 	.byte	0x08
	.zero		1


	//   ....[19]....
        /*01e8*/ 	.word	0x00000390
        /*01ec*/ 	.word	0x000000ff
        /*01f0*/ 	.word	0x00000128
        /*01f4*/ 	.short	0x0100
        /*01f6*/ 	.byte	0x08
	.zero		1


	//   ....[20]....
        /*01f8*/ 	.word	0x000003a0
        /*01fc*/ 	.word	0x000000ff
        /*0200*/ 	.word	0x00000050
        /*0204*/ 	.short	0x0100
        /*0206*/ 	.byte	0x08
	.zero		1


	//   ....[21]....
        /*0208*/ 	.word	0x000003b0
        /*020c*/ 	.word	0x000000ff
        /*0210*/ 	.word	0x00000130
        /*0214*/ 	.short	0x0100
        /*0216*/ 	.byte	0x08
	.zero		1


	//   ....[22]....
        /*0218*/ 	.word	0x000003c0
        /*021c*/ 	.word	0x000000ff
        /*0220*/ 	.word	0x00000058
        /*0224*/ 	.short	0x0100
        /*0226*/ 	.byte	0x08
	.zero		1


	//   ....[23]....
        /*0228*/ 	.word	0x000003d0
        /*022c*/ 	.word	0x000000ff
        /*0230*/ 	.word	0x00000138
        /*0234*/ 	.short	0x0100
        /*0236*/ 	.byte	0x08
	.zero		1


	//   ....[24]....
        /*0238*/ 	.word	0x000003e0
        /*023c*/ 	.word	0x000000ff
        /*0240*/ 	.word	0x00000060
        /*0244*/ 	.short	0x0100
        /*0246*/ 	.byte	0x08
	.zero		1


	//   ....[25]....
        /*0248*/ 	.word	0x000003f0
        /*024c*/ 	.word	0x000000ff
        /*0250*/ 	.word	0x00000140
        /*0254*/ 	.short	0x0100
        /*0256*/ 	.byte	0x08
	.zero		1


	//   ....[26]....
        /*0258*/ 	.word	0x00000400
        /*025c*/ 	.word	0x000000ff
        /*0260*/ 	.word	0x00000068
        /*0264*/ 	.short	0x0100
        /*0266*/ 	.byte	0x08
	.zero		1


	//   ....[27]....
        /*0268*/ 	.word	0x00000410
        /*026c*/ 	.word	0x000000ff
        /*0270*/ 	.word	0x00000148
        /*0274*/ 	.short	0x0100
        /*0276*/ 	.byte	0x08
	.zero		1


	//   ....[28]....
        /*0278*/ 	.word	0x00000420
        /*027c*/ 	.word	0x000000ff
        /*0280*/ 	.word	0x00000070
        /*0284*/ 	.short	0x0100
        /*0286*/ 	.byte	0x08
	.zero		1


	//   ....[29]....
        /*0288*/ 	.word	0x00000430
        /*028c*/ 	.word	0x000000ff
        /*0290*/ 	.word	0x00000150
        /*0294*/ 	.short	0x0100
        /*0296*/ 	.byte	0x08
	.zero		1


	//   ....[30]....
        /*0298*/ 	.word	0x00000440
        /*029c*/ 	.word	0x000000ff
        /*02a0*/ 	.word	0x00000078
        /*02a4*/ 	.short	0x0100
        /*02a6*/ 	.byte	0x08
	.zero		1


	//   ....[31]....
        /*02a8*/ 	.word	0x00000450
        /*02ac*/ 	.word	0x000000ff
        /*02b0*/ 	.word	0x00000158
        /*02b4*/ 	.short	0x0100
        /*02b6*/ 	.byte	0x08
	.zero		1


	//   ....[32]....
        /*02b8*/ 	.word	0x00000460
        /*02bc*/ 	.word	0x000000ff
        /*02c0*/ 	.word	0x00000080
        /*02c4*/ 	.short	0x0100
        /*02c6*/ 	.byte	0x08
	.zero		1


	//   ....[33]....
        /*02c8*/ 	.word	0x00000470
        /*02cc*/ 	.word	0x000000ff
        /*02d0*/ 	.word	0x00000160
        /*02d4*/ 	.short	0x0100
        /*02d6*/ 	.byte	0x08
	.zero		1


	//   ....[34]....
        /*02d8*/ 	.word	0x00000480
        /*02dc*/ 	.word	0x000000ff
        /*02e0*/ 	.word	0x00000088
        /*02e4*/ 	.short	0x0100
        /*02e6*/ 	.byte	0x08
	.zero		1


	//   ....[35]....
        /*02e8*/ 	.word	0x00000490
        /*02ec*/ 	.word	0x000000ff
        /*02f0*/ 	.word	0x00000168
        /*02f4*/ 	.short	0x0100
        /*02f6*/ 	.byte	0x08
	.zero		1


	//   ....[36]....
        /*02f8*/ 	.word	0x000004a0
        /*02fc*/ 	.word	0x000000ff
        /*0300*/ 	.word	0x00000090
        /*0304*/ 	.short	0x0100
        /*0306*/ 	.byte	0x08
	.zero		1


	//   ....[37]....
        /*0308*/ 	.word	0x000004b0
        /*030c*/ 	.word	0x000000ff
        /*0310*/ 	.word	0x00000170
        /*0314*/ 	.short	0x0100
        /*0316*/ 	.byte	0x08
	.zero		1


	//   ....[38]....
        /*0318*/ 	.word	0x000004c0
        /*031c*/ 	.word	0x000000ff
        /*0320*/ 	.word	0x00000098
        /*0324*/ 	.short	0x0100
        /*0326*/ 	.byte	0x08
	.zero		1


	//   ....[39]....
        /*0328*/ 	.word	0x000004d0
        /*032c*/ 	.word	0x000000ff
        /*0330*/ 	.word	0x00000178
        /*0334*/ 	.short	0x0100
        /*0336*/ 	.byte	0x08
	.zero		1


	//   ....[40]....
        /*0338*/ 	.word	0x000004e0
        /*033c*/ 	.word	0x000000ff
        /*0340*/ 	.word	0x000000a0
        /*0344*/ 	.short	0x0100
        /*0346*/ 	.byte	0x08
	.zero		1


	//   ....[41]....
        /*0348*/ 	.word	0x000004f0
        /*034c*/ 	.word	0x000000ff
        /*0350*/ 	.word	0x00000180
        /*0354*/ 	.short	0x0100
        /*0356*/ 	.byte	0x08
	.zero		1


	//   ....[42]....
        /*0358*/ 	.word	0x00000500
        /*035c*/ 	.word	0x000000ff
        /*0360*/ 	.word	0x000000a8
        /*0364*/ 	.short	0x0100
        /*0366*/ 	.byte	0x08
	.zero		1


	//   ....[43]....
        /*0368*/ 	.word	0x00000510
        /*036c*/ 	.word	0x000000ff
        /*0370*/ 	.word	0x00000188
        /*0374*/ 	.short	0x0100
        /*0376*/ 	.byte	0x08
	.zero		1


	//   ....[44]....
        /*0378*/ 	.word	0x00000520
        /*037c*/ 	.word	0x000000ff
        /*0380*/ 	.word	0x000000b0
        /*0384*/ 	.short	0x0100
        /*0386*/ 	.byte	0x08
	.zero		1


	//   ....[45]....
        /*0388*/ 	.word	0x00000530
        /*038c*/ 	.word	0x000000ff
        /*0390*/ 	.word	0x00000190
        /*0394*/ 	.short	0x0100
        /*0396*/ 	.byte	0x08
	.zero		1


	//   ....[46]....
        /*0398*/ 	.word	0x00000540
        /*039c*/ 	.word	0x000000ff
        /*03a0*/ 	.word	0x000000b8
        /*03a4*/ 	.short	0x0100
        /*03a6*/ 	.byte	0x08
	.zero		1


	//   ....[47]....
        /*03a8*/ 	.word	0x00000550
        /*03ac*/ 	.word	0x000000ff
        /*03b0*/ 	.word	0x00000198
        /*03b4*/ 	.short	0x0100
        /*03b6*/ 	.byte	0x08
	.zero		1


	//   ....[48]....
        /*03b8*/ 	.word	0x00000560
        /*03bc*/ 	.word	0x000000ff
        /*03c0*/ 	.word	0x000000c0
        /*03c4*/ 	.short	0x0100
        /*03c6*/ 	.byte	0x08
	.zero		1


	//   ....[49]....
        /*03c8*/ 	.word	0x00000570
        /*03cc*/ 	.word	0x000000ff
        /*03d0*/ 	.word	0x000001a0
        /*03d4*/ 	.short	0x0100
        /*03d6*/ 	.byte	0x08
	.zero		1


	//   ....[50]....
        /*03d8*/ 	.word	0x00000580
        /*03dc*/ 	.word	0x000000ff
        /*03e0*/ 	.word	0x000000c8
        /*03e4*/ 	.short	0x0100
        /*03e6*/ 	.byte	0x08
	.zero		1


	//   ....[51]....
        /*03e8*/ 	.word	0x00000590
        /*03ec*/ 	.word	0x000000ff
        /*03f0*/ 	.word	0x000001a8
        /*03f4*/ 	.short	0x0100
        /*03f6*/ 	.byte	0x08
	.zero		1


	//   ....[52]....
        /*03f8*/ 	.word	0x000005a0
        /*03fc*/ 	.word	0x000000ff
        /*0400*/ 	.word	0x000000d0
        /*0404*/ 	.short	0x0100
        /*0406*/ 	.byte	0x08
	.zero		1


	//   ....[53]....
        /*0408*/ 	.word	0x000005b0
        /*040c*/ 	.word	0x000000ff
        /*0410*/ 	.word	0x000001b0
        /*0414*/ 	.short	0x0100
        /*0416*/ 	.byte	0x08
	.zero		1


	//   ....[54]....
        /*0418*/ 	.word	0x000005c0
        /*041c*/ 	.word	0x000000ff
        /*0420*/ 	.word	0x000000d8
        /*0424*/ 	.short	0x0100
        /*0426*/ 	.byte	0x08
	.zero		1


	//   ....[55]....
        /*0428*/ 	.word	0x000005d0
        /*042c*/ 	.word	0x000000ff
        /*0430*/ 	.word	0x000001b8
        /*0434*/ 	.short	0x0100
        /*0436*/ 	.byte	0x08
	.zero		1


	//   ....[56]....
        /*0438*/ 	.word	0x000008e0
        /*043c*/ 	.word	0x000000ff
        /*0440*/ 	.word	0x000001f0
        /*0444*/ 	.short	0x0100
        /*0446*/ 	.byte	0x08
	.zero		1


	//   ....[57]....
        /*0448*/ 	.word	0x00000950
        /*044c*/ 	.word	0x000000ff
        /*0450*/ 	.word	0x000001f8
        /*0454*/ 	.short	0x0100
        /*0456*/ 	.byte	0x08
	.zero		1


	//   ....[58]....
        /*0458*/ 	.word	0x00000970
        /*045c*/ 	.word	0x000000ff
        /*0460*/ 	.word	0x000001d0
        /*0464*/ 	.short	0x0100
        /*0466*/ 	.byte	0x09
	.zero		1


	//   ....[59]....
        /*0468*/ 	.word	0x00000980
        /*046c*/ 	.word	0x000000ff
        /*0470*/ 	.word	0x000001d8
        /*0474*/ 	.short	0x0100
        /*0476*/ 	.byte	0x09
	.zero		1


	//   ....[60]....
        /*0478*/ 	.word	0x00000990
        /*047c*/ 	.word	0x000000ff
        /*0480*/ 	.word	0x000001e0
        /*0484*/ 	.short	0x0100
        /*0486*/ 	.byte	0x09
	.zero		1


	//   ....[61]....
        /*0488*/ 	.word	0x000009a0
        /*048c*/ 	.word	0x000000ff
        /*0490*/ 	.word	0x000001e8
        /*0494*/ 	.short	0x0100
        /*0496*/ 	.byte	0x09
	.zero		1


	//   ....[62]....
        /*0498*/ 	.word	0x000017f0
        /*049c*/ 	.word	0x0000003d
        /*04a0*/ 	.word	0x00000000
        /*04a4*/ 	.short	0x010a
        /*04a6*/ 	.byte	0x2a
	.zero		1


	//   ....[63]....
        /*04a8*/ 	.word	0x00001990
        /*04ac*/ 	.word	0x00000003
        /*04b0*/ 	.word	0x00000000
        /*04b4*/ 	.short	0x010a
        /*04b6*/ 	.byte	0x3f
	.zero		1


	//   ....[64]....
        /*04b8*/ 	.word	0x000019d0
        /*04bc*/ 	.word	0x00000003
        /*04c0*/ 	.word	0x00000000
        /*04c4*/ 	.short	0x010a
        /*04c6*/ 	.byte	0x3f
	.zero		1


	//   ....[65]....
        /*04c8*/ 	.word	0x00001bd0
        /*04cc*/ 	.word	0x000000ff
        /*04d0*/ 	.word	0x00000000
        /*04d4*/ 	.short	0x010a
        /*04d6*/ 	.byte	0x04
	.zero		1


	//   ....[66]....
        /*04d8*/ 	.word	0x00001c10
        /*04dc*/ 	.word	0x000000ff
        /*04e0*/ 	.word	0x00000000
        /*04e4*/ 	.short	0x010a
        /*04e6*/ 	.byte	0x04
	.zero		1


	//   ....[67]....
        /*04e8*/ 	.word	0x00001d70
        /*04ec*/ 	.word	0x000000ff
        /*04f0*/ 	.word	0x00000000
        /*04f4*/ 	.short	0x0101
        /*04f6*/ 	.byte	0x04
	.zero		1


	//   ....[68]....
        /*04f8*/ 	.word	0x00001e60
        /*04fc*/ 	.word	0x0000003e
        /*0500*/ 	.word	0x00000000
        /*0504*/ 	.short	0x0101
        /*0506*/ 	.byte	0x2f
	.zero		1


	//   ....[69]....
        /*0508*/ 	.word	0x00001f30
        /*050c*/ 	.word	0x000000ff
        /*0510*/ 	.word	0x00000000
        /*0514*/ 	.short	0x0101
        /*0516*/ 	.byte	0x04
	.zero		1


	//   ....[70]....
        /*0518*/ 	.word	0x00001fe0
        /*051c*/ 	.word	0x0000003d
        /*0520*/ 	.word	0x00000010
        /*0524*/ 	.short	0x010a
        /*0526*/ 	.byte	0x2a
	.zero		1


	//   ....[71]....
        /*0528*/ 	.word	0x00004420
        /*052c*/ 	.word	0x00000040
        /*0530*/ 	.word	0x00000000
        /*0534*/ 	.short	0x0101
        /*0536*/ 	.byte	0x2f
	.zero		1


	//   ....[72]....
        /*0538*/ 	.word	0x00004d80
        /*053c*/ 	.word	0x0000000a
        /*0540*/ 	.word	0x000000e0
        /*0544*/ 	.short	0x010a
        /*0546*/ 	.byte	0x3f
	.zero		1


	//   ....[73]....
        /*0548*/ 	.word	0x00005110
        /*054c*/ 	.word	0x00000002
        /*0550*/ 	.word	0x000001f8
        /*0554*/ 	.short	0x0101
        /*0556*/ 	.byte	0x3f
	.zero		1


	//   ....[74]....
        /*0558*/ 	.word	0x00005880
        /*055c*/ 	.word	0x00000007
        /*0560*/ 	.word	0x00000000
        /*0564*/ 	.short	0x010a
        /*0566*/ 	.byte	0x3f
	.zero		1


	//   ....[75]....
        /*0568*/ 	.word	0x00005900
        /*056c*/ 	.word	0x00000009
        /*0570*/ 	.word	0x00000000
        /*0574*/ 	.short	0x010a
        /*0576*/ 	.byte	0x3f
	.zero		1


	//   ....[76]....
        /*0578*/ 	.word	0x00005990
        /*057c*/ 	.word	0x00000006
        /*0580*/ 	.word	0x00000000
        /*0584*/ 	.short	0x010a
        /*0586*/ 	.byte	0x3f
	.zero		1


	//   ....[77]....
        /*0588*/ 	.word	0x00005a20
        /*058c*/ 	.word	0x00000009
        /*0590*/ 	.word	0x00000000
        /*0594*/ 	.short	0x010a
        /*0596*/ 	.byte	0x3f
	.zero		1


	//   ....[78]....
        /*0598*/ 	.word	0x00005ab0
        /*059c*/ 	.word	0x00000006
        /*05a0*/ 	.word	0x00000000
        /*05a4*/ 	.short	0x010a
        /*05a6*/ 	.byte	0x3f
	.zero		1


	//   ....[79]....
        /*05a8*/ 	.word	0x00005b40
        /*05ac*/ 	.word	0x00000009
        /*05b0*/ 	.word	0x00000000
        /*05b4*/ 	.short	0x010a
        /*05b6*/ 	.byte	0x3f
	.zero		1


	//   ....[80]....
        /*05b8*/ 	.word	0x00005bd0
        /*05bc*/ 	.word	0x00000006
        /*05c0*/ 	.word	0x00000000
        /*05c4*/ 	.short	0x010a
        /*05c6*/ 	.byte	0x3f
	.zero		1


	//   ....[81]....
        /*05c8*/ 	.word	0x00005c60
        /*05cc*/ 	.word	0x00000009
        /*05d0*/ 	.word	0x00000000
        /*05d4*/ 	.short	0x010a
        /*05d6*/ 	.byte	0x3f
	.zero		1


	//   ....[82]....
        /*05d8*/ 	.word	0x00005cf0
        /*05dc*/ 	.word	0x00000006
        /*05e0*/ 	.word	0x00000000
        /*05e4*/ 	.short	0x010a
        /*05e6*/ 	.byte	0x3f
	.zero		1


	//   ....[83]....
        /*05e8*/ 	.word	0x00005d80
        /*05ec*/ 	.word	0x00000009
        /*05f0*/ 	.word	0x00000000
        /*05f4*/ 	.short	0x010a
        /*05f6*/ 	.byte	0x3f
	.zero		1


	//   ....[84]....
        /*05f8*/ 	.word	0x00005e10
        /*05fc*/ 	.word	0x00000006
        /*0600*/ 	.word	0x00000000
        /*0604*/ 	.short	0x010a
        /*0606*/ 	.byte	0x3f
	.zero		1


	//   ....[85]....
        /*0608*/ 	.word	0x00005ea0
        /*060c*/ 	.word	0x00000009
        /*0610*/ 	.word	0x00000000
        /*0614*/ 	.short	0x010a
        /*0616*/ 	.byte	0x3f
	.zero		1


	//   ....[86]....
        /*0618*/ 	.word	0x00005f30
        /*061c*/ 	.word	0x00000006
        /*0620*/ 	.word	0x00000000
        /*0624*/ 	.short	0x010a
        /*0626*/ 	.byte	0x3f
	.zero		1


	//   ....[87]....
        /*0628*/ 	.word	0x00005fc0
        /*062c*/ 	.word	0x00000009
        /*0630*/ 	.word	0x00000000
        /*0634*/ 	.short	0x010a
        /*0636*/ 	.byte	0x3f
	.zero		1


	//   ....[88]....
        /*0638*/ 	.word	0x00006050
        /*063c*/ 	.word	0x00000006
        /*0640*/ 	.word	0x00000000
        /*0644*/ 	.short	0x010a
        /*0646*/ 	.byte	0x3f
	.zero		1


	//   ....[89]....
        /*0648*/ 	.word	0x000060e0
        /*064c*/ 	.word	0x00000009
        /*0650*/ 	.word	0x00000000
        /*0654*/ 	.short	0x010a
        /*0656*/ 	.byte	0x3f
	.zero		1


	//   ....[90]....
        /*0658*/ 	.word	0x00006170
        /*065c*/ 	.word	0x00000006
        /*0660*/ 	.word	0x00000000
        /*0664*/ 	.short	0x010a
        /*0666*/ 	.byte	0x3f
	.zero		1


	//   ....[91]....
        /*0668*/ 	.word	0x00006200
        /*066c*/ 	.word	0x00000009
        /*0670*/ 	.word	0x00000000
        /*0674*/ 	.short	0x010a
        /*0676*/ 	.byte	0x3f
	.zero		1


	//   ....[92]....
        /*0678*/ 	.word	0x00006290
        /*067c*/ 	.word	0x00000006
        /*0680*/ 	.word	0x00000000
        /*0684*/ 	.short	0x010a
        /*0686*/ 	.byte	0x3f
	.zero		1


	//   ....[93]....
        /*0688*/ 	.word	0x00006320
        /*068c*/ 	.word	0x00000009
        /*0690*/ 	.word	0x00000000
        /*0694*/ 	.short	0x010a
        /*0696*/ 	.byte	0x3f
	.zero		1


	//   ....[94]....
        /*0698*/ 	.word	0x000063b0
        /*069c*/ 	.word	0x00000006
        /*06a0*/ 	.word	0x00000000
        /*06a4*/ 	.short	0x010a
        /*06a6*/ 	.byte	0x3f
	.zero		1


	//   ....[95]....
        /*06a8*/ 	.word	0x00006440
        /*06ac*/ 	.word	0x00000009
        /*06b0*/ 	.word	0x00000000
        /*06b4*/ 	.short	0x010a
        /*06b6*/ 	.byte	0x3f
	.zero		1


	//   ....[96]....
        /*06b8*/ 	.word	0x000064d0
        /*06bc*/ 	.word	0x00000006
        /*06c0*/ 	.word	0x00000000
        /*06c4*/ 	.short	0x010a
        /*06c6*/ 	.byte	0x3f
	.zero		1


	//   ....[97]....
        /*06c8*/ 	.word	0x00006560
        /*06cc*/ 	.word	0x00000009
        /*06d0*/ 	.word	0x00000000
        /*06d4*/ 	.short	0x010a
        /*06d6*/ 	.byte	0x3f
	.zero		1


	//   ....[98]....
        /*06d8*/ 	.word	0x000065f0
        /*06dc*/ 	.word	0x00000006
        /*06e0*/ 	.word	0x00000000
        /*06e4*/ 	.short	0x010a
        /*06e6*/ 	.byte	0x3f
	.zero		1


	//   ....[99]....
        /*06e8*/ 	.word	0x00006680
        /*06ec*/ 	.word	0x00000009
        /*06f0*/ 	.word	0x00000000
        /*06f4*/ 	.short	0x010a
        /*06f6*/ 	.byte	0x3f
	.zero		1


	//   ....[100]....
        /*06f8*/ 	.word	0x00006710
        /*06fc*/ 	.word	0x00000006
        /*0700*/ 	.word	0x00000000
        /*0704*/ 	.short	0x010a
        /*0706*/ 	.byte	0x3f
	.zero		1


	//   ....[101]....
        /*0708*/ 	.word	0x000067a0
        /*070c*/ 	.word	0x00000003
        /*0710*/ 	.word	0x00000000
        /*0714*/ 	.short	0x010a
        /*0716*/ 	.byte	0x3f
	.zero		1


	//   ....[102]....
        /*0718*/ 	.word	0x00006800
        /*071c*/ 	.word	0x0000003f
        /*0720*/ 	.word	0x00000000
        /*0724*/ 	.short	0x010a
        /*0726*/ 	.byte	0x3f
	.zero		1


	//   ....[103]....
        /*0728*/ 	.word	0x00006850
        /*072c*/ 	.word	0x00000003
        /*0730*/ 	.word	0x00000000
        /*0734*/ 	.short	0x010a
        /*0736*/ 	.byte	0x3f
	.zero		1


	//   ....[104]....
        /*0738*/ 	.word	0x000068b0
        /*073c*/ 	.word	0x00000004
        /*0740*/ 	.word	0x00000000
        /*0744*/ 	.short	0x010a
        /*0746*/ 	.byte	0x3f
	.zero		1


	//   ....[105]....
        /*0748*/ 	.word	0x00006900
        /*074c*/ 	.word	0x0000003f
        /*0750*/ 	.word	0x00000010
        /*0754*/ 	.short	0x010a
        /*0756*/ 	.byte	0x3f
	.zero		1


	//   ....[106]....
        /*0758*/ 	.word	0x000069d0
        /*075c*/ 	.word	0x0000000a
        /*0760*/ 	.word	0x000000e0
        /*0764*/ 	.short	0x010a
        /*0766*/ 	.byte	0x3f
	.zero		1


	//   ....[107]....
        /*0768*/ 	.word	0x00006aa0
        /*076c*/ 	.word	0x00000007
        /*0770*/ 	.word	0x00000000
        /*0774*/ 	.short	0x010a
        /*0776*/ 	.byte	0x3f
	.zero		1


	//   ....[108]....
        /*0778*/ 	.word	0x00006af0
        /*077c*/ 	.word	0x00000009
        /*0780*/ 	.word	0x00000000
        /*0784*/ 	.short	0x010a
        /*0786*/ 	.byte	0x3f
	.zero		1


	//   ....[109]....
        /*0788*/ 	.word	0x00006b40
        /*078c*/ 	.word	0x00000006
        /*0790*/ 	.word	0x00000000
        /*0794*/ 	.short	0x010a
        /*0796*/ 	.byte	0x3f
	.zero		1


	//   ....[110]....
        /*0798*/ 	.word	0x00006b90
        /*079c*/ 	.word	0x00000009
        /*07a0*/ 	.word	0x00000000
        /*07a4*/ 	.short	0x010a
        /*07a6*/ 	.byte	0x3f
	.zero		1


	//   ....[111]....
        /*07a8*/ 	.word	0x00006be0
        /*07ac*/ 	.word	0x00000006
        /*07b0*/ 	.word	0x00000000
        /*07b4*/ 	.short	0x010a
        /*07b6*/ 	.byte	0x3f
	.zero		1


	//   ....[112]....
        /*07b8*/ 	.word	0x00006c30
        /*07bc*/ 	.word	0x00000009
        /*07c0*/ 	.word	0x00000000
        /*07c4*/ 	.short	0x010a
        /*07c6*/ 	.byte	0x3f
	.zero		1


	//   ....[113]....
        /*07c8*/ 	.word	0x00006c80
        /*07cc*/ 	.word	0x00000006
        /*07d0*/ 	.word	0x00000000
        /*07d4*/ 	.short	0x010a
        /*07d6*/ 	.byte	0x3f
	.zero		1


	//   ....[114]....
        /*07d8*/ 	.word	0x00006cd0
        /*07dc*/ 	.word	0x00000009
        /*07e0*/ 	.word	0x00000000
        /*07e4*/ 	.short	0x010a
        /*07e6*/ 	.byte	0x3f
	.zero		1


	//   ....[115]....
        /*07e8*/ 	.word	0x00006d20
        /*07ec*/ 	.word	0x00000006
        /*07f0*/ 	.word	0x00000000
        /*07f4*/ 	.short	0x010a
        /*07f6*/ 	.byte	0x3f
	.zero		1


	//   ....[116]....
        /*07f8*/ 	.word	0x00006d70
        /*07fc*/ 	.word	0x00000009
        /*0800*/ 	.word	0x00000000
        /*0804*/ 	.short	0x010a
        /*0806*/ 	.byte	0x3f
	.zero		1


	//   ....[117]....
        /*0808*/ 	.word	0x00006dc0
        /*080c*/ 	.word	0x00000006
        /*0810*/ 	.word	0x00000000
        /*0814*/ 	.short	0x010a
        /*0816*/ 	.byte	0x3f
	.zero		1


	//   ....[118]....
        /*0818*/ 	.word	0x00006e10
        /*081c*/ 	.word	0x00000009
        /*0820*/ 	.word	0x00000000
        /*0824*/ 	.short	0x010a
        /*0826*/ 	.byte	0x3f
	.zero		1


	//   ....[119]....
        /*0828*/ 	.word	0x00006e60
        /*082c*/ 	.word	0x00000006
        /*0830*/ 	.word	0x00000000
        /*0834*/ 	.short	0x010a
        /*0836*/ 	.byte	0x3f
	.zero		1


	//   ....[120]....
        /*0838*/ 	.word	0x00006eb0
        /*083c*/ 	.word	0x00000009
        /*0840*/ 	.word	0x00000000
        /*0844*/ 	.short	0x010a
        /*0846*/ 	.byte	0x3f
	.zero		1


	//   ....[121]....
        /*0848*/ 	.word	0x00006f00
        /*084c*/ 	.word	0x00000006
        /*0850*/ 	.word	0x00000000
        /*0854*/ 	.short	0x010a
        /*0856*/ 	.byte	0x3f
	.zero		1


	//   ....[122]....
        /*0858*/ 	.word	0x00006f50
        /*085c*/ 	.word	0x00000009
        /*0860*/ 	.word	0x00000000
        /*0864*/ 	.short	0x010a
        /*0866*/ 	.byte	0x3f
	.zero		1


	//   ....[123]....
        /*0868*/ 	.word	0x00006fa0
        /*086c*/ 	.word	0x00000006
        /*0870*/ 	.word	0x00000000
        /*0874*/ 	.short	0x010a
        /*0876*/ 	.byte	0x3f
	.zero		1


	//   ....[124]....
        /*0878*/ 	.word	0x00006ff0
        /*087c*/ 	.word	0x00000009
        /*0880*/ 	.word	0x00000000
        /*0884*/ 	.short	0x010a
        /*0886*/ 	.byte	0x3f
	.zero		1


	//   ....[125]....
        /*0888*/ 	.word	0x00007040
        /*088c*/ 	.word	0x00000006
        /*0890*/ 	.word	0x00000000
        /*0894*/ 	.short	0x010a
        /*0896*/ 	.byte	0x3f
	.zero		1


	//   ....[126]....
        /*0898*/ 	.word	0x00007090
        /*089c*/ 	.word	0x00000009
        /*08a0*/ 	.word	0x00000000
        /*08a4*/ 	.short	0x010a
        /*08a6*/ 	.byte	0x3f
	.zero		1


	//   ....[127]....
        /*08a8*/ 	.word	0x000070e0
        /*08ac*/ 	.word	0x00000006
        /*08b0*/ 	.word	0x00000000
        /*08b4*/ 	.short	0x010a
        /*08b6*/ 	.byte	0x3f
	.zero		1


	//   ....[128]....
        /*08b8*/ 	.word	0x00007130
        /*08bc*/ 	.word	0x00000009
        /*08c0*/ 	.word	0x00000000
        /*08c4*/ 	.short	0x010a
        /*08c6*/ 	.byte	0x3f
	.zero		1


	//   ....[129]....
        /*08c8*/ 	.word	0x00007180
        /*08cc*/ 	.word	0x00000006
        /*08d0*/ 	.word	0x00000000
        /*08d4*/ 	.short	0x010a
        /*08d6*/ 	.byte	0x3f
	.zero		1


	//   ....[130]....
        /*08d8*/ 	.word	0x000071d0
        /*08dc*/ 	.word	0x00000009
        /*08e0*/ 	.word	0x00000000
        /*08e4*/ 	.short	0x010a
        /*08e6*/ 	.byte	0x3f
	.zero		1


	//   ....[131]....
        /*08e8*/ 	.word	0x00007220
        /*08ec*/ 	.word	0x00000006
        /*08f0*/ 	.word	0x00000000
        /*08f4*/ 	.short	0x010a
        /*08f6*/ 	.byte	0x3f
	.zero		1


	//   ....[132]....
        /*08f8*/ 	.word	0x00007270
        /*08fc*/ 	.word	0x00000009
        /*0900*/ 	.word	0x00000000
        /*0904*/ 	.short	0x010a
        /*0906*/ 	.byte	0x3f
	.zero		1


	//   ....[133]....
        /*0908*/ 	.word	0x000072c0
        /*090c*/ 	.word	0x00000006
        /*0910*/ 	.word	0x00000000
        /*0914*/ 	.short	0x010a
        /*0916*/ 	.byte	0x3f
	.zero		1


	//----- nvinfo : EIATTR_NUM_MBARRIERS
	.align		4
.L_37:
        /*0918*/ 	.byte	0x03, 0x38
        /*091a*/ 	.short	0x003e


	//----- nvinfo : EIATTR_EXIT_INSTR_OFFSETS
	.align		4
        /*091c*/ 	.byte	0x04, 0x1c
        /*091e*/ 	.short	(.L_39 - .L_38)


	//   ....[0]....
.L_38:
        /*0920*/ 	.word	0x000014b0


	//   ....[1]....
        /*0924*/ 	.word	0x00001510


	//   ....[2]....
        /*0928*/ 	.word	0x00004ab0


	//   ....[3]....
        /*092c*/ 	.word	0x00004ae0


	//   ....[4]....
        /*0930*/ 	.word	0x000067f0


	//----- nvinfo : EIATTR_MAX_THREADS
	.align		4
.L_39:
        /*0934*/ 	.byte	0x04, 0x05
        /*0936*/ 	.short	(.L_41 - .L_40)
.L_40:
        /*0938*/ 	.word	0x00000180
        /*093c*/ 	.word	0x00000001
        /*0940*/ 	.word	0x00000001


	//----- nvinfo : EIATTR_CRS_STACK_SIZE
	.align		4
.L_41:
        /*0944*/ 	.byte	0x04, 0x1e
        /*0946*/ 	.short	(.L_43 - .L_42)
.L_42:
        /*0948*/ 	.word	0x00000000


	//----- nvinfo : EIATTR_CBANK_PARAM_SIZE
	.align		4
.L_43:
        /*094c*/ 	.byte	0x03, 0x19
        /*094e*/ 	.short	0x0470


	//----- nvinfo : EIATTR_PARAM_CBANK
	.align		4
        /*0950*/ 	.byte	0x04, 0x0a
        /*0952*/ 	.short	(.L_45 - .L_44)
	.align		4
.L_44:
        /*0954*/ 	.word	index@(.nv.constant0._ZN7cutlass13device_kernelINS_4gemm6kernel13GemmUniversalIN4cute5tupleIJiiiiEEENS1_10collective13CollectiveMmaINS1_34MainloopSm90TmaGmmaWarpSpecializedILi28ENS5_IJNS4_1CILi1EEESB_SB_EEENS1_32KernelTmaWarpSpecializedPingpongEEENS5_IJNSA_ILi64EEESF_NSA_ILi32EEEEEENS_6half_tENS5_IJSB_llEEESI_SJ_NS4_8TiledMMAINS4_8MMA_AtomIJNS4_4SM904GMMA25MMA_64x64x16_F32F16F16_SSILNSN_5MajorE1ELSP_1ELNSN_7ScaleInE1ELSQ_1EEEEEENS4_6LayoutISC_NS5_IJNSA_ILi0EEESU_SU_EEEEENS5_IJNS4_10UnderscoreESX_SX_EEEEENS4_13SM90_TMA_LOADENS4_14ComposedLayoutINS4_7SwizzleILi3ELi4ELi3EEENS4_18smem_ptr_flag_bitsILi16EEENST_INS5_IJSF_NSA_ILi8EEEEEENS5_IJSB_SF_EEEEEEEvNS4_8identityES10_S1A_vS1B_EENS_8epilogue10collective6detail29Sm90TmaWarpSpecializedAdapterINS1E_15DefaultEpilogueISI_NS5_IJlSB_lEEES1I_NS1D_6thread17LinearCombinationISI_Li1EffLNS1J_9ScaleType4KindE0ELNS_15FloatRoundStyleE2ESI_EENS1_15EpilogueDefaultEEEEEvvEEEEvNT_6ParamsE)
        /*0958*/ 	.short	0x0210
        /*095a*/ 	.short	0x0470


	//----- nvinfo : EIATTR_SW_WAR
	.align		4
.L_45:
        /*095c*/ 	.byte	0x04, 0x36
        /*095e*/ 	.short	(.L_47 - .L_46)
.L_46:
        /*0960*/ 	.word	0x00000008
.L_47:


//--------------------- .nv.callgraph             --------------------------
	.section	.nv.callgraph,"",@"SHT_CUDA_CALLGRAPH"
	.align	4
	.sectionentsize	8
	.align		4
        /*0000*/ 	.word	0x00000000
	.align		4
        /*0004*/ 	.word	0xffffffff
	.align		4
        /*0008*/ 	.word	index@(_ZN7cutlass13device_kernelINS_4gemm6kernel13GemmUniversalIN4cute5tupleIJiiiiEEENS1_10collective13CollectiveMmaINS1_34MainloopSm90TmaGmmaWarpSpecializedILi28ENS5_IJNS4_1CILi1EEESB_SB_EEENS1_32KernelTmaWarpSpecializedPingpongEEENS5_IJNSA_ILi64EEESF_NSA_ILi32EEEEEENS_6half_tENS5_IJSB_llEEESI_SJ_NS4_8TiledMMAINS4_8MMA_AtomIJNS4_4SM904GMMA25MMA_64x64x16_F32F16F16_SSILNSN_5MajorE1ELSP_1ELNSN_7ScaleInE1ELSQ_1EEEEEENS4_6LayoutISC_NS5_IJNSA_ILi0EEESU_SU_EEEEENS5_IJNS4_10UnderscoreESX_SX_EEEEENS4_13SM90_TMA_LOADENS4_14ComposedLayoutINS4_7SwizzleILi3ELi4ELi3EEENS4_18smem_ptr_flag_bitsILi16EEENST_INS5_IJSF_NSA_ILi8EEEEEENS5_IJSB_SF_EEEEEEEvNS4_8identityES10_S1A_vS1B_EENS_8epilogue10collective6detail29Sm90TmaWarpSpecializedAdapterINS1E_15DefaultEpilogueISI_NS5_IJlSB_lEEES1I_NS1D_6thread17LinearCombinationISI_Li1EffLNS1J_9ScaleType4KindE0ELNS_15FloatRoundStyleE2ESI_EENS1_15EpilogueDefaultEEEEEvvEEEEvNT_6ParamsE)
	.align		4
        /*000c*/ 	.word	index@(__assertfail)
	.align		4
        /*0010*/ 	.word	0x00000000
	.align		4
        /*0014*/ 	.word	0xfffffffe
	.align		4
        /*0018*/ 	.word	0x00000000
	.align		4
        /*001c*/ 	.word	0xfffffffd
	.align		4
        /*0020*/ 	.word	0x00000000
	.align		4
        /*0024*/ 	.word	0xfffffffc


//--------------------- .nv.constant4             --------------------------
	.section	.nv.constant4,"a",@progbits
	.align	8
	.align		8
.nv.constant4:
        /*0000*/ 	.dword	__assertfail
	.align		8
        /*0008*/ 	.dword	__unnamed_1
	.align		8
        /*0010*/ 	.dword	_ZN39_INTERNAL_9d289216_4_k_cu_4a1dabd4_26174cuda3std3__45__cpo5beginE
	.align		8
        /*0018*/ 	.dword	_ZN39_INTERNAL_9d289216_4_k_cu_4a1dabd4_26174cuda3std3__45__cpo3endE
	.align		8
        /*0020*/ 	.dword	_ZN39_INTERNAL_9d289216_4_k_cu_4a1dabd4_26174cuda3std3__45__cpo6cbeginE
	.align		8
        /*0028*/ 	.dword	_ZN39_INTERNAL_9d289216_4_k_cu_4a1dabd4_26174cuda3std3__45__cpo4cendE
	.align		8
        /*0030*/ 	.dword	_ZN39_INTERNAL_9d289216_4_k_cu_4a1dabd4_26174cuda3std3__441_GLOBAL__N__9d289216_4_k_cu_4a1dabd4_26176ignoreE
	.align		8
        /*0038*/ 	.dword	_ZN39_INTERNAL_9d289216_4_k_cu_4a1dabd4_26174cuda3std3__419piecewise_constructE
	.align		8
        /*0040*/ 	.dword	_ZN39_INTERNAL_9d289216_4_k_cu_4a1dabd4_26174cuda3std3__48in_placeE
	.align		8
        /*0048*/ 	.dword	_ZN39_INTERNAL_9d289216_4_k_cu_4a1dabd4_26174cuda3std6ranges3__45__cpo4swapE
	.align		8
        /*0050*/ 	.dword	_ZN39_INTERNAL_9d289216_4_k_cu_4a1dabd4_26174cuda3std6ranges3__45__cpo9iter_moveE
	.align		8
        /*0058*/ 	.dword	_ZN39_INTERNAL_9d289216_4_k_cu_4a1dabd4_26174cute7productE
	.align		8
        /*0060*/ 	.dword	_ZN39_INTERNAL_9d289216_4_k_cu_4a1dabd4_26174cute1_E
	.align		8
        /*0068*/ 	.dword	$str$22
	.align		8
        /*0070*/ 	.dword	$str$23


//--------------------- .text._ZN7cutlass13device_kernelINS_4gemm6kernel13GemmUniversalIN4cute5tupleIJiiiiEEENS1_10collective13CollectiveMmaINS1_34MainloopSm90TmaGmmaWarpSpecializedILi28ENS5_IJNS4_1CILi1EEESB_SB_EEENS1_32KernelTmaWarpSpecializedPingpongEEENS5_IJNSA_ILi64EEESF_NSA_ILi32EEEEEENS_6half_tENS5_IJSB_llEEESI_SJ_NS4_8TiledMMAINS4_8MMA_AtomIJNS4_4SM904GMMA25MMA_64x64x16_F32F16F16_SSILNSN_5MajorE1ELSP_1ELNSN_7ScaleInE1ELSQ_1EEEEEENS4_6LayoutISC_NS5_IJNSA_ILi0EEESU_SU_EEEEENS5_IJNS4_10UnderscoreESX_SX_EEEEENS4_13SM90_TMA_LOADENS4_14ComposedLayoutINS4_7SwizzleILi3ELi4ELi3EEENS4_18smem_ptr_flag_bitsILi16EEENST_INS5_IJSF_NSA_ILi8EEEEEENS5_IJSB_SF_EEEEEEEvNS4_8identityES10_S1A_vS1B_EENS_8epilogue10collective6detail29Sm90TmaWarpSpecializedAdapterINS1E_15DefaultEpilogueISI_NS5_IJlSB_lEEES1I_NS1D_6thread17LinearCombinationISI_Li1EffLNS1J_9ScaleType4KindE0ELNS_15FloatRoundStyleE2ESI_EENS1_15EpilogueDefaultEEEEEvvEEEEvNT_6ParamsE --------------------------
	.section	.text._ZN7cutlass13device_kernelINS_4gemm6kernel13GemmUniversalIN4cute5tupleIJiiiiEEENS1_10collective13CollectiveMmaINS1_34MainloopSm90TmaGmmaWarpSpecializedILi28ENS5_IJNS4_1CILi1EEESB_SB_EEENS1_32KernelTmaWarpSpecializedPingpongEEENS5_IJNSA_ILi64EEESF_NSA_ILi32EEEEEENS_6half_tENS5_IJSB_llEEESI_SJ_NS4_8TiledMMAINS4_8MMA_AtomIJNS4_4SM904GMMA25MMA_64x64x16_F32F16F16_SSILNSN_5MajorE1ELSP_1ELNSN_7ScaleInE1ELSQ_1EEEEEENS4_6LayoutISC_NS5_IJNSA_ILi0EEESU_SU_EEEEENS5_IJNS4_10UnderscoreESX_SX_EEEEENS4_13SM90_TMA_LOADENS4_14ComposedLayoutINS4_7SwizzleILi3ELi4ELi3EEENS4_18smem_ptr_flag_bitsILi16EEENST_INS5_IJSF_NSA_ILi8EEEEEENS5_IJSB_SF_EEEEEEEvNS4_8identityES10_S1A_vS1B_EENS_8epilogue10collective6detail29Sm90TmaWarpSpecializedAdapterINS1E_15DefaultEpilogueISI_NS5_IJlSB_lEEES1I_NS1D_6thread17LinearCombinationISI_Li1EffLNS1J_9ScaleType4KindE0ELNS_15FloatRoundStyleE2ESI_EENS1_15EpilogueDefaultEEEEEvvEEEEvNT_6ParamsE,"ax",@progbits
	.align	128
.text._ZN7cutlass13device_kernelINS_4gemm6kernel13GemmUniversalIN4cute5tupleIJiiiiEEENS1_10collective13CollectiveMmaINS1_34MainloopSm90TmaGmmaWarpSpecializedILi28ENS5_IJNS4_1CILi1EEESB_SB_EEENS1_32KernelTmaWarpSpecializedPingpongEEENS5_IJNSA_ILi64EEESF_NSA_ILi32EEEEEENS_6half_tENS5_IJSB_llEEESI_SJ_NS4_8TiledMMAINS4_8MMA_AtomIJNS4_4SM904GMMA25MMA_64x64x16_F32F16F16_SSILNSN_5MajorE1ELSP_1ELNSN_7ScaleInE1ELSQ_1EEEEEENS4_6LayoutISC_NS5_IJNSA_ILi0EEESU_SU_EEEEENS5_IJNS4_10UnderscoreESX_SX_EEEEENS4_13SM90_TMA_LOADENS4_14ComposedLayoutINS4_7SwizzleILi3ELi4ELi3EEENS4_18smem_ptr_flag_bitsILi16EEENST_INS5_IJSF_NSA_ILi8EEEEEENS5_IJSB_SF_EEEEEEEvNS4_8identityES10_S1A_vS1B_EENS_8epilogue10collective6detail29Sm90TmaWarpSpecializedAdapterINS1E_15DefaultEpilogueISI_NS5_IJlSB_lEEES1I_NS1D_6thread17LinearCombinationISI_Li1EffLNS1J_9ScaleType4KindE0ELNS_15FloatRoundStyleE2ESI_EENS1_15EpilogueDefaultEEEEEvvEEEEvNT_6ParamsE:
        .type           _ZN7cutlass13device_kernelINS_4gemm6kernel13GemmUniversalIN4cute5tupleIJiiiiEEENS1_10collective13CollectiveMmaINS1_34MainloopSm90TmaGmmaWarpSpecializedILi28ENS5_IJNS4_1CILi1EEESB_SB_EEENS1_32KernelTmaWarpSpecializedPingpongEEENS5_IJNSA_ILi64EEESF_NSA_ILi32EEEEEENS_6half_tENS5_IJSB_llEEESI_SJ_NS4_8TiledMMAINS4_8MMA_AtomIJNS4_4SM904GMMA25MMA_64x64x16_F32F16F16_SSILNSN_5MajorE1ELSP_1ELNSN_7ScaleInE1ELSQ_1EEEEEENS4_6LayoutISC_NS5_IJNSA_ILi0EEESU_SU_EEEEENS5_IJNS4_10UnderscoreESX_SX_EEEEENS4_13SM90_TMA_LOADENS4_14ComposedLayoutINS4_7SwizzleILi3ELi4ELi3EEENS4_18smem_ptr_flag_bitsILi16EEENST_INS5_IJSF_NSA_ILi8EEEEEENS5_IJSB_SF_EEEEEEEvNS4_8identityES10_S1A_vS1B_EENS_8epilogue10collective6detail29Sm90TmaWarpSpecializedAdapterINS1E_15DefaultEpilogueISI_NS5_IJlSB_lEEES1I_NS1D_6thread17LinearCombinationISI_Li1EffLNS1J_9ScaleType4KindE0ELNS_15FloatRoundStyleE2ESI_EENS1_15EpilogueDefaultEEEEEvvEEEEvNT_6ParamsE,@function
        .size           _ZN7cutlass13device_kernelINS_4gemm6kernel13GemmUniversalIN4cute5tupleIJiiiiEEENS1_10collective13CollectiveMmaINS1_34MainloopSm90TmaGmmaWarpSpecializedILi28ENS5_IJNS4_1CILi1EEESB_SB_EEENS1_32KernelTmaWarpSpecializedPingpongEEENS5_IJNSA_ILi64EEESF_NSA_ILi32EEEEEENS_6half_tENS5_IJSB_llEEESI_SJ_NS4_8TiledMMAINS4_8MMA_AtomIJNS4_4SM904GMMA25MMA_64x64x16_F32F16F16_SSILNSN_5MajorE1ELSP_1ELNSN_7ScaleInE1ELSQ_1EEEEEENS4_6LayoutISC_NS5_IJNSA_ILi0EEESU_SU_EEEEENS5_IJNS4_10UnderscoreESX_SX_EEEEENS4_13SM90_TMA_LOADENS4_14ComposedLayoutINS4_7SwizzleILi3ELi4ELi3EEENS4_18smem_ptr_flag_bitsILi16EEENST_INS5_IJSF_NSA_ILi8EEEEEENS5_IJSB_SF_EEEEEEEvNS4_8identityES10_S1A_vS1B_EENS_8epilogue10collective6detail29Sm90TmaWarpSpecializedAdapterINS1E_15DefaultEpilogueISI_NS5_IJlSB_lEEES1I_NS1D_6thread17LinearCombinationISI_Li1EffLNS1J_9ScaleType4KindE0ELNS_15FloatRoundStyleE2ESI_EENS1_15EpilogueDefaultEEEEEvvEEEEvNT_6ParamsE,(.L_x_182 - _ZN7cutlass13device_kernelINS_4gemm6kernel13GemmUniversalIN4cute5tupleIJiiiiEEENS1_10collective13CollectiveMmaINS1_34MainloopSm90TmaGmmaWarpSpecializedILi28ENS5_IJNS4_1CILi1EEESB_SB_EEENS1_32KernelTmaWarpSpecializedPingpongEEENS5_IJNSA_ILi64EEESF_NSA_ILi32EEEEEENS_6half_tENS5_IJSB_llEEESI_SJ_NS4_8TiledMMAINS4_8MMA_AtomIJNS4_4SM904GMMA25MMA_64x64x16_F32F16F16_SSILNSN_5MajorE1ELSP_1ELNSN_7ScaleInE1ELSQ_1EEEEEENS4_6LayoutISC_NS5_IJNSA_ILi0EEESU_SU_EEEEENS5_IJNS4_10UnderscoreESX_SX_EEEEENS4_13SM90_TMA_LOADENS4_14ComposedLayoutINS4_7SwizzleILi3ELi4ELi3EEENS4_18smem_ptr_flag_bitsILi16EEENST_INS5_IJSF_NSA_ILi8EEEEEENS5_IJSB_SF_EEEEEEEvNS4_8identityES10_S1A_vS1B_EENS_8epilogue10collective6detail29Sm90TmaWarpSpecializedAdapterINS1E_15DefaultEpilogueISI_NS5_IJlSB_lEEES1I_NS1D_6thread17LinearCombinationISI_Li1EffLNS1J_9ScaleType4KindE0ELNS_15FloatRoundStyleE2ESI_EENS1_15EpilogueDefaultEEEEEvvEEEEvNT_6ParamsE)
        .other          _ZN7cutlass13device_kernelINS_4gemm6kernel13GemmUniversalIN4cute5tupleIJiiiiEEENS1_10collective13CollectiveMmaINS1_34MainloopSm90TmaGmmaWarpSpecializedILi28ENS5_IJNS4_1CILi1EEESB_SB_EEENS1_32KernelTmaWarpSpecializedPingpongEEENS5_IJNSA_ILi64EEESF_NSA_ILi32EEEEEENS_6half_tENS5_IJSB_llEEESI_SJ_NS4_8TiledMMAINS4_8MMA_AtomIJNS4_4SM904GMMA25MMA_64x64x16_F32F16F16_SSILNSN_5MajorE1ELSP_1ELNSN_7ScaleInE1ELSQ_1EEEEEENS4_6LayoutISC_NS5_IJNSA_ILi0EEESU_SU_EEEEENS5_IJNS4_10UnderscoreESX_SX_EEEEENS4_13SM90_TMA_LOADENS4_14ComposedLayoutINS4_7SwizzleILi3ELi4ELi3EEENS4_18smem_ptr_flag_bitsILi16EEENST_INS5_IJSF_NSA_ILi8EEEEEENS5_IJSB_SF_EEEEEEEvNS4_8identityES10_S1A_vS1B_EENS_8epilogue10collective6detail29Sm90TmaWarpSpecializedAdapterINS1E_15DefaultEpilogueISI_NS5_IJlSB_lEEES1I_NS1D_6thread17LinearCombinationISI_Li1EffLNS1J_9ScaleType4KindE0ELNS_15FloatRoundStyleE2ESI_EENS1_15EpilogueDefaultEEEEEvvEEEEvNT_6ParamsE,@"STO_CUDA_ENTRY STV_DEFAULT"
_ZN7cutlass13device_kernelINS_4gemm6kernel13GemmUniversalIN4cute5tupleIJiiiiEEENS1_10collective13CollectiveMmaINS1_34MainloopSm90TmaGmmaWarpSpecializedILi28ENS5_IJNS4_1CILi1EEESB_SB_EEENS1_32KernelTmaWarpSpecializedPingpongEEENS5_IJNSA_ILi64EEESF_NSA_ILi32EEEEEENS_6half_tENS5_IJSB_llEEESI_SJ_NS4_8TiledMMAINS4_8MMA_AtomIJNS4_4SM904GMMA25MMA_64x64x16_F32F16F16_SSILNSN_5MajorE1ELSP_1ELNSN_7ScaleInE1ELSQ_1EEEEEENS4_6LayoutISC_NS5_IJNSA_ILi0EEESU_SU_EEEEENS5_IJNS4_10UnderscoreESX_SX_EEEEENS4_13SM90_TMA_LOADENS4_14ComposedLayoutINS4_7SwizzleILi3ELi4ELi3EEENS4_18smem_ptr_flag_bitsILi16EEENST_INS5_IJSF_NSA_ILi8EEEEEENS5_IJSB_SF_EEEEEEEvNS4_8identityES10_S1A_vS1B_EENS_8epilogue10collective6detail29Sm90TmaWarpSpecializedAdapterINS1E_15DefaultEpilogueISI_NS5_IJlSB_lEEES1I_NS1D_6thread17LinearCombinationISI_Li1EffLNS1J_9ScaleType4KindE0ELNS_15FloatRoundStyleE2ESI_EENS1_15EpilogueDefaultEEEEEvvEEEEvNT_6ParamsE:
[----:B------:R-:W0:Y:S02]  /*0000*/  LDC R1, c[0x0][0x28] ;  /* 0x00000a00ff017b82 */ /* 0x000e240000000800 */
[----:B0-----:R-:W-:Y:S01]  /*0010*/  VIADD R1, R1, 0xfffffff8 ;  /* 0xfffffff801017836 */ /* 0x001fe20000000000 */
[----:B------:R-:W0:Y:S01]  /*0020*/  S2R R4, SR_TID.X ;  /* 0x0000000000047919 */ /* 0x000e220000002100 */
[----:B------:R-:W-:Y:S01]  /*0030*/  ELECT P0, URZ, PT ;  /* 0x00000000003f782f */ /* 0x000fe20003800000 */
[----:B------:R-:W-:Y:S01]  /*0040*/  BSSY B0, `(.L_x_0) ;  /* 0x000000f000007945 */ /* 0x000fe20003800000 */
[--C-:B0-----:R-:W-:Y:S02]  /*0050*/  SHF.R.U32.HI R0, RZ, 0x5, R4.reuse ;  /* 0x00000005ff007819 */ /* 0x101fe40000011604 */
[----:B------:R-:W-:-:S03]  /*0060*/  SHF.R.U32.HI R5, RZ, 0x7, R4 ;  /* 0x00000007ff057819 */ /* 0x000fc60000011604 */
[----:B------:R-:W0:Y:S04]  /*0070*/  SHFL.IDX PT, R2, R0, RZ, 0x1f ;  /* 0x00001fff00027589 */ /* 0x000e2800000e0000 */
[----:B------:R1:W2:Y:S01]  /*0080*/  SHFL.IDX PT, R8, R5, RZ, 0x1f ;  /* 0x00001fff05087589 */ /* 0x0002a200000e0000 */
[----:B0-----:R-:W-:-:S13]  /*0090*/  ISETP.NE.OR P0, PT, R2, RZ, !P0 ;  /* 0x000000ff0200720c */ /* 0x001fda0004705670 */
[----:B-12---:R-:W-:Y:S05]  /*00a0*/  @P0 BRA `(.L_x_1) ;  /* 0x0000000000200947 */ /* 0x006fea0003800000 */
[----:B------:R-:W-:Y:S02]  /*00b0*/  ULDC.64 UR4, c[0x0][0x198] ;  /* 0x0000660000047ab9 */ /* 0x000fe40000000a00 */
[----:B------:R-:W-:Y:S02]  /*00c0*/  UIADD3 UR6, UP0, UR4, 0xf0, URZ ;  /* 0x000000f004067890 */ /* 0x000fe4000ff1e03f */
[----:B------:R-:W-:Y:S02]  /*00d0*/  UIADD3 UR4, UP1, UR4, 0x1f0, URZ ;  /* 0x000001f004047890 */ /* 0x000fe4000ff3e03f */
[----:B------:R-:W-:Y:S02]  /*00e0*/  UIADD3.X UR7, URZ, UR5, URZ, UP0, !UPT ;  /* 0x000000053f077290 */ /* 0x000fe400087fe43f */
[----:B------:R-:W-:-:S07]  /*00f0*/  UIADD3.X UR5, URZ, UR5, URZ, UP1, !UPT ;  /* 0x000000053f057290 */ /* 0x000fce0008ffe43f */
[----:B------:R0:W-:Y:S02]  /*0100*/  UTMACCTL.PF [UR6] ;  /* 0x00000000060079b9 */ /* 0x0001e40008040000 */
[----:B------:R0:W-:Y:S02]  /*0110*/  UTMACCTL.PF [UR4] ;  /* 0x00000000040079b9 */ /* 0x0001e40008040000 */
[----:B0-----:R-:W-:Y:S01]  /*0120*/  NOP ;  /* 0x0000000000007918 */ /* 0x001fe20000000000 */
.L_x_1:
[----:B------:R-:W-:Y:S05]  /*0130*/  BSYNC B0 ;  /* 0x0000000000007941 */ /* 0x000fea0003800000 */
.L_x_0:
[----:B------:R-:W0:Y:S02]  /*0140*/  SHFL.IDX PT, R3, R0, RZ, 0x1f ;  /* 0x00001fff00037589 */ /* 0x000e2400000e0000 */
[----:B0-----:R-:W-:-:S13]  /*0150*/  ISETP.NE.AND P0, PT, R3, RZ, PT ;  /* 0x000000ff0300720c */ /* 0x001fda0003f05270 */
[----:B------:R-:W-:Y:S05]  /*0160*/  @P0 BRA `(.L_x_2) ;  /* 0x0000000400240947 */ /* 0x000fea0003800000 */
[----:B------:R-:W-:Y:S01]  /*0170*/  ELECT P0, URZ, PT ;  /* 0x00000000003f782f */ /* 0x000fe20003800000 */
[----:B------:R-:W-:-:S12]  /*0180*/  BSSY B0, `(.L_x_2) ;  /* 0x0000047000007945 */ /* 0x000fd80003800000 */
[----:B------:R-:W-:Y:S05]  /*0190*/  @!P0 BRA `(.L_x_3) ;  /* 0x0000000400148947 */ /* 0x000fea0003800000 */
[----:B------:R-:W0:Y:S01]  /*01a0*/  S2UR UR8, SR_CgaCtaId ;  /* 0x00000000000879c3 */ /* 0x000e220000008800 */
[----:B------:R-:W-:Y:S01]  /*01b0*/  UMOV UR4, 0x400 ;  /* 0x0000040000047882 */ /* 0x000fe20000000000 */
[----:B------:R-:W-:Y:S01]  /*01c0*/  UMOV UR5, 0x1 ;  /* 0x0000000100057882 */ /* 0x000fe20000000000 */
[----:B------:R-:W-:Y:S02]  /*01d0*/  UMOV UR6, 0x80 ;  /* 0x0000008000067882 */ /* 0x000fe40000000000 */
[----:B------:R-:W-:-:S04]  /*01e0*/  UIADD3 UR6, -UR6, 0x100000, URZ ;  /* 0x0010000006067890 */ /* 0x000fc8000fffe13f */
[----:B------:R-:W-:Y:S02]  /*01f0*/  USHF.L.U32 UR7, UR6, 0xb, URZ ;  /* 0x0000000b06077899 */ /* 0x000fe4000800063f */
[----:B------:R-:W-:Y:S02]  /*0200*/  USHF.L.U32 UR6, UR6, 0x1, URZ ;  /* 0x0000000106067899 */ /* 0x000fe4000800063f */
[----:B0-----:R-:W-:Y:S02]  /*0210*/  ULEA UR8, UR8, UR4, 0x18 ;  /* 0x0000000408087291 */ /* 0x001fe4000f8ec03f */
[----:B------:R-:W-:-:S04]  /*0220*/  UIADD3 UR4, -UR5, 0x100000, URZ ;  /* 0x0010000005047890 */ /* 0x000fc8000fffe13f */
[----:B------:R-:W-:Y:S02]  /*0230*/  USHF.L.U32 UR5, UR4, 0xb, URZ ;  /* 0x0000000b04057899 */ /* 0x000fe4000800063f */
[----:B------:R-:W-:Y:S01]  /*0240*/  USHF.L.U32 UR4, UR4, 0x1, URZ ;  /* 0x0000000104047899 */ /* 0x000fe2000800063f */
[----:B------:R-:W0:Y:S11]  /*0250*/  FENCE.VIEW.ASYNC.S ;  /* 0x00000000000073c6 */ /* 0x000e360000000000 */
[----:B0-----:R0:W1:Y:S01]  /*0260*/  SYNCS.EXCH.64 URZ, [UR8], UR4 ;  /* 0x00000004083f75b2 */ /* 0x0010620008000100 */
[----:B------:R0:W2:Y:S01]  /*0270*/  SYNCS.EXCH.64 URZ, [UR8+0xe0], UR6 ;  /* 0x0000e006083f75b2 */ /* 0x0000a20008000100 */
[----:B------:R0:W3:Y:S01]  /*0280*/  SYNCS.EXCH.64 URZ, [UR8+0x8], UR4 ;  /* 0x00000804083f75b2 */ /* 0x0000e20008000100 */
[----:B------:R0:W4:Y:S01]  /*0290*/  SYNCS.EXCH.64 URZ, [UR8+0xe8], UR6 ;  /* 0x0000e806083f75b2 */ /* 0x0001220008000100 */
[----:B------:R0:W0:Y:S01]  /*02a0*/  SYNCS.EXCH.64 URZ, [UR8+0x10], UR4 ;  /* 0x00001004083f75b2 */ /* 0x0000220008000100 */
        /* <DEDUP_REMOVED lines=51> */
[----:B-1234-:R-:W-:Y:S01]  /*05e0*/  NOP ;  /* 0x0000000000007918 */ /* 0x01efe20000000000 */
.L_x_3:
[----:B0-----:R-:W-:Y:S05]  /*05f0*/  BSYNC B0 ;  /* 0x0000000000007941 */ /* 0x001fea0003800000 */
.L_x_2:
[----:B------:R-:W0:Y:S01]  /*0600*/  SHFL.IDX PT, R6, R0, RZ, 0x1f ;  /* 0x00001fff00067589 */ /* 0x000e2200000e0000 */
[----:B------:R-:W-:Y:S01]  /*0610*/  ELECT P0, URZ, PT ;  /* 0x00000000003f782f */ /* 0x000fe20003800000 */
[----:B------:R-:W-:Y:S01]  /*0620*/  NOP ;  /* 0x0000000000007918 */ /* 0x000fe20000000000 */
[----:B------:R-:W-:Y:S01]  /*0630*/  ELECT P1, URZ, PT ;  /* 0x00000000003f782f */ /* 0x000fe20003820000 */
[----:B------:R-:W1:Y:S01]  /*0640*/  SHFL.IDX PT, R3, R0, RZ, 0x1f ;  /* 0x00001fff00037589 */ /* 0x000e6200000e0000 */
[----:B------:R-:W-:Y:S01]  /*0650*/  UMOV UR4, 0x20 ;  /* 0x0000002000047882 */ /* 0x000fe20000000000 */
[----:B------:R-:W-:Y:S01]  /*0660*/  UMOV UR11, 0x80 ;  /* 0x00000080000b7882 */ /* 0x000fe20000000000 */
[----:B------:R-:W-:Y:S01]  /*0670*/  NOP ;  /* 0x0000000000007918 */ /* 0x000fe20000000000 */
[C---:B------:R-:W-:Y:S01]  /*0680*/  VIADD R33, R8.reuse, 0xffffffff ;  /* 0xffffffff08217836 */ /* 0x040fe20000000000 */
[----:B------:R-:W2:Y:S01]  /*0690*/  SHFL.IDX PT, R5, R5, RZ, 0x1f ;  /* 0x00001fff05057589 */ /* 0x000ea200000e0000 */
[----:B------:R-:W-:Y:S01]  /*06a0*/  ULDC.64 UR36, c[0x0][0x208] ;  /* 0x0000820000247ab9 */ /* 0x000fe20000000a00 */
[----:B------:R-:W-:-:S02]  /*06b0*/  ISETP.NE.AND P2, PT, R8, RZ, PT ;  /* 0x000000ff0800720c */ /* 0x000fc40003f45270 */
[----:B------:R-:W-:Y:S02]  /*06c0*/  ISETP.GE.U32.AND P3, PT, R33, 0x2, PT ;  /* 0x000000022100780c */ /* 0x000fe40003f66070 */
[----:B0-----:R-:W-:Y:S02]  /*06d0*/  ISETP.NE.OR P0, PT, R6, RZ, !P0 ;  /* 0x000000ff0600720c */ /* 0x001fe40004705670 */
[----:B-1----:R-:W-:Y:S02]  /*06e0*/  ISETP.NE.OR P1, PT, R3, RZ, !P1 ;  /* 0x000000ff0300720c */ /* 0x002fe40004f25670 */
[----:B------:R-:W-:-:S04]  /*06f0*/  SHF.R.S32.HI R3, RZ, 0x1f, R2 ;  /* 0x0000001fff037819 */ /* 0x000fc80000011402 */
[----:B------:R-:W-:-:S05]  /*0700*/  LEA.HI R3, R3, R2, RZ, 0x2 ;  /* 0x0000000203037211 */ /* 0x000fca00078f10ff */
[----:B------:R-:W-:Y:S01]  /*0710*/  VOTEU.ALL UP0, P0 ;  /* 0x00000000003f7886 */ /* 0x000fe20000000000 */
[----:B------:R-:W-:Y:S01]  /*0720*/  LOP3.LUT R3, R3, 0xfffffffc, RZ, 0xc0, !PT ;  /* 0xfffffffc03037812 */ /* 0x000fe200078ec0ff */
[----:B------:R-:W-:-:S03]  /*0730*/  VOTEU.ALL UP1, P1 ;  /* 0x00000000003f7886 */ /* 0x000fc60000820000 */
[----:B------:R-:W0:Y:S01]  /*0740*/  @!UP0 S2UR UR7, SR_CgaCtaId ;  /* 0x00000000000789c3 */ /* 0x000e220000008800 */
[----:B------:R-:W-:Y:S01]  /*0750*/  @!UP0 UMOV UR6, 0x400 ;  /* 0x0000040000068882 */ /* 0x000fe20000000000 */
[----:B------:R-:W-:-:S04]  /*0760*/  @!UP0 UIADD3 UR4, -UR4, 0x100000, URZ ;  /* 0x0010000004048890 */ /* 0x000fc8000fffe13f */
[----:B------:R-:W-:Y:S02]  /*0770*/  @!UP0 USHF.L.U32 UR5, UR4, 0xb, URZ ;  /* 0x0000000b04058899 */ /* 0x000fe4000800063f */
[----:B------:R-:W-:Y:S01]  /*0780*/  @!UP0 USHF.L.U32 UR4, UR4, 0x1, URZ ;  /* 0x0000000104048899 */ /* 0x000fe2000800063f */
[----:B------:R-:W-:Y:S01]  /*0790*/  IMAD.IADD R0, R2, 0x1, -R3 ;  /* 0x0000000102007824 */ /* 0x000fe200078e0a03 */
[----:B------:R-:W-:Y:S01]  /*07a0*/  @!UP1 UMOV UR9, 0x400 ;  /* 0x0000040000099882 */ /* 0x000fe20000000000 */
[----:B------:R-:W-:Y:S01]  /*07b0*/  VOTEU.ALL UP2, P1 ;  /* 0x00000000003f7886 */ /* 0x000fe20000840000 */
[----:B------:R-:W-:Y:S01]  /*07c0*/  VOTEU.ALL UP3, P1 ;  /* 0x00000000003f7886 */ /* 0x000fe20000860000 */
[----:B------:R-:W-:Y:S01]  /*07d0*/  VOTEU.ALL UP4, P1 ;  /* 0x00000000003f7886 */ /* 0x000fe20000880000 */
[----:B------:R-:W1:Y:S01]  /*07e0*/  @!UP1 S2UR UR10, SR_CgaCtaId ;  /* 0x00000000000a99c3 */ /* 0x000e620000008800 */
[----:B------:R-:W-:Y:S01]  /*07f0*/  VOTEU.ALL UP5, P1 ;  /* 0x00000000003f7886 */ /* 0x000fe200008a0000 */
[----:B------:R-:W-:-:S04]  /*0800*/  SHF.R.S32.HI R3, RZ, 0x1f, R4 ;  /* 0x0000001fff037819 */ /* 0x000fc80000011404 */
[----:B------:R-:W-:-:S04]  /*0810*/  LEA.HI R3, R3, R4, RZ, 0x7 ;  /* 0x0000000403037211 */ /* 0x000fc800078f38ff */
[----:B------:R-:W-:-:S05]  /*0820*/  LOP3.LUT R3, R3, 0xffffff80, RZ, 0xc0, !PT ;  /* 0xffffff8003037812 */ /* 0x000fca00078ec0ff */
[----:B------:R-:W-:Y:S01]  /*0830*/  IMAD.IADD R3, R4, 0x1, -R3 ;  /* 0x0000000104037824 */ /* 0x000fe200078e0a03 */
[----:B0-----:R-:W-:Y:S02]  /*0840*/  @!UP0 ULEA UR8, UR7, UR6, 0x18 ;  /* 0x0000000607088291 */ /* 0x001fe4000f8ec03f */
[----:B------:R-:W-:-:S04]  /*0850*/  @!UP1 UIADD3 UR6, -UR11, 0x100000, URZ ;  /* 0x001000000b069890 */ /* 0x000fc8000fffe13f */
[----:B------:R-:W-:Y:S02]  /*0860*/  @!UP1 USHF.L.U32 UR7, UR6, 0xb, URZ ;  /* 0x0000000b06079899 */ /* 0x000fe4000800063f */
[----:B------:R-:W-:Y:S01]  /*0870*/  @!UP1 USHF.L.U32 UR6, UR6, 0x1, URZ ;  /* 0x0000000106069899 */ /* 0x000fe2000800063f */
[----:B------:R-:W-:Y:S01]  /*0880*/  VOTEU.ALL UP0, P0 ;  /* 0x00000000003f7886 */ /* 0x000fe20000000000 */
[----:B-1----:R-:W-:Y:S01]  /*0890*/  @!UP1 ULEA UR9, UR10, UR9, 0x18 ;  /* 0x000000090a099291 */ /* 0x002fe2000f8ec03f */
[----:B------:R-:W-:Y:S02]  /*08a0*/  VOTEU.ALL UP1, P0 ;  /* 0x00000000003f7886 */ /* 0x000fe40000020000 */
[----:B------:R-:W-:Y:S01]  /*08b0*/  ULDC.64 UR10, c[0x0][0x598] ;  /* 0x00016600000a7ab9 */ /* 0x000fe20000000a00 */
[----:B------:R-:W-:Y:S01]  /*08c0*/  ISETP.NE.AND P0, PT, R0, 0x3, PT ;  /* 0x000000030000780c */ /* 0x000fe20003f05270 */
[----:B------:R-:W0:Y:S02]  /*08d0*/  FENCE.VIEW.ASYNC.S ;  /* 0x00000000000073c6 */ /* 0x000e240000000000 */
[----:B0-----:R0:W1:Y:S01]  /*08e0*/  @!UP0 SYNCS.EXCH.64 URZ, [UR8+0x1f0], UR4 ;  /* 0x0001f004083f85b2 */ /* 0x0010620008000100 */
[----:B------:R-:W-:-:S02]  /*08f0*/  ISETP.NE.U32.AND P1, PT, RZ, UR10, PT ;  /* 0x0000000aff007c0c */ /* 0x000fc4000bf25070 */
[----:B------:R-:W-:Y:S02]  /*0900*/  ISETP.EQ.OR P0, PT, R0, RZ, !P0 ;  /* 0x000000ff0000720c */ /* 0x000fe40004702670 */
[----:B------:R-:W-:Y:S02]  /*0910*/  ISETP.NE.AND.EX P1, PT, RZ, UR11, PT, P1 ;  /* 0x0000000bff007c0c */ /* 0x000fe4000bf25310 */
[----:B------:R-:W-:-:S04]  /*0920*/  ISETP.EQ.AND P0, PT, R8, RZ, P0 ;  /* 0x000000ff0800720c */ /* 0x000fc80000702270 */
[----:B------:R-:W-:-:S04]  /*0930*/  SEL R16, RZ, 0x1, !P0 ;  /* 0x00000001ff107807 */ /* 0x000fc80004000000 */
[----:B------:R-:W-:Y:S01]  /*0940*/  SEL R16, R16, 0x2, P3 ;  /* 0x0000000210107807 */ /* 0x000fe20001800000 */
[----:B------:R0:W1:Y:S01]  /*0950*/  @!UP1 SYNCS.EXCH.64 URZ, [UR8+0x1f8], UR4 ;  /* 0x0001f804083f95b2 */ /* 0x0000620008000100 */
[----:B------:R-:W-:Y:S01]  /*0960*/  NOP ;  /* 0x0000000000007918 */ /* 0x000fe20000000000 */
[----:B------:R0:W1:Y:S01]  /*0970*/  @!UP2 SYNCS.EXCH.64 URZ, [UR9+0x1d0], UR6 ;  /* 0x0001d006093fa5b2 */ /* 0x0000620008000100 */
[----:B------:R0:W1:Y:S01]  /*0980*/  @!UP3 SYNCS.EXCH.64 URZ, [UR9+0x1d8], UR6 ;  /* 0x0001d806093fb5b2 */ /* 0x0000620008000100 */
[----:B------:R0:W1:Y:S01]  /*0990*/  @!UP4 SYNCS.EXCH.64 URZ, [UR9+0x1e0], UR6 ;  /* 0x0001e006093fc5b2 */ /* 0x0000620008000100 */
[----:B------:R0:W1:Y:S01]  /*09a0*/  @!UP5 SYNCS.EXCH.64 URZ, [UR9+0x1e8], UR6 ;  /* 0x0001e806093fd5b2 */ /* 0x0000620008000100 */
[----:B------:R-:W-:Y:S01]  /*09b0*/  NOP ;  /* 0x0000000000007918 */ /* 0x000fe20000000000 */
[----:B-1----:R-:W-:Y:S06]  /*09c0*/  BAR.SYNC.DEFER_BLOCKING 0x0 ;  /* 0x0000000000007b1d */ /* 0x002fec0000010000 */
[----:B0-2---:R-:W-:Y:S05]  /*09d0*/  @!P1 BRA `(.L_x_4) ;  /* 0x00000000001c9947 */ /* 0x005fea0003800000 */
[----:B------:R-:W0:Y:S02]  /*09e0*/  LDC.64 R6, c[0x0][0x598] ;  /* 0x00016600ff067b82 */ /* 0x000e240000000a00 */
[----:B0-----:R-:W2:Y:S02]  /*09f0*/  LDG.E.64 R6, desc[UR36][R6.64] ;  /* 0x0000002406067981 */ /* 0x001ea4000c1e1b00 */
[----:B--2---:R-:W-:-:S04]  /*0a00*/  ISETP.NE.U32.AND P0, PT, R6, RZ, PT ;  /* 0x000000ff0600720c */ /* 0x004fc80003f05070 */
[----:B------:R-:W-:-:S13]  /*0a10*/  ISETP.NE.AND.EX P0, PT, R7, RZ, PT, P0 ;  /* 0x000000ff0700720c */ /* 0x000fda0003f05300 */
[----:B------:R-:W-:Y:S05]  /*0a20*/  @!P0 BRA `(.L_x_4) ;  /* 0x0000000000088947 */ /* 0x000fea0003800000 */
[----:B------:R1:W5:Y:S01]  /*0a30*/  LD.E R56, desc[UR36][R6.64] ;  /* 0x0000002406387980 */ /* 0x000362000c101900 */
[----:B------:R-:W-:Y:S05]  /*0a40*/  BRA `(.L_x_5) ;  /* 0x0000000000247947 */ /* 0x000fea0003800000 */
.L_x_4:
[----:B------:R-:W-:Y:S02]  /*0a50*/  ULDC.64 UR4, c[0x0][0x588] ;  /* 0x0001620000047ab9 */ /* 0x000fe40000000a00 */
[----:B------:R-:W-:-:S04]  /*0a60*/  ISETP.NE.U32.AND P0, PT, RZ, UR4, PT ;  /* 0x00000004ff007c0c */ /* 0x000fc8000bf05070 */
[----:B------:R-:W-:-:S13]  /*0a70*/  ISETP.NE.AND.EX P0, PT, RZ, UR5, PT, P0 ;  /* 0x00000005ff007c0c */ /* 0x000fda000bf05300 */
[----:B------:R-:W-:Y:S05]  /*0a80*/  @!P0 BRA `(.L_x_6) ;  /* 0x00000000000c8947 */ /* 0x000fea0003800000 */
[----:B------:R-:W0:Y:S02]  /*0a90*/  LDC.64 R56, c[0x0][0x588] ;  /* 0x00016200ff387b82 */ /* 0x000e240000000a00 */
[----:B0-----:R0:W5:Y:S01]  /*0aa0*/  LDG.E R56, desc[UR36][R56.64] ;  /* 0x0000002438387981 */ /* 0x001162000c1e1900 */
[----:B------:R-:W-:Y:S05]  /*0ab0*/  BRA `(.L_x_5) ;  /* 0x0000000000087947 */ /* 0x000fea0003800000 */
.L_x_6:
[----:B------:R-:W-:Y:S02]  /*0ac0*/  ULDC UR4, c[0x0][0x580] ;  /* 0x0001600000047ab9 */ /* 0x000fe40000000800 */
[----:B------:R-:W-:-:S07]  /*0ad0*/  IMAD.U32 R56, RZ, RZ, UR4 ;  /* 0x00000004ff387e24 */ /* 0x000fce000f8e00ff */
.L_x_5:
[----:B------:R-:W-:Y:S02]  /*0ae0*/  ULDC.64 UR4, c[0x0][0x5a0] ;  /* 0x0001680000047ab9 */ /* 0x000fe40000000a00 */
[----:B------:R-:W-:-:S04]  /*0af0*/  ISETP.NE.U32.AND P0, PT, RZ, UR4, PT ;  /* 0x00000004ff007c0c */ /* 0x000fc8000bf05070 */
[----:B------:R-:W-:-:S13]  /*0b00*/  ISETP.NE.AND.EX P0, PT, RZ, UR5, PT, P0 ;  /* 0x00000005ff007c0c */ /* 0x000fda000bf05300 */
[----:B------:R-:W-:Y:S05]  /*0b10*/  @!P0 BRA `(.L_x_7) ;  /* 0x00000000001c8947 */ /* 0x000fea0003800000 */
[----:B-1----:R-:W1:Y:S02]  /*0b20*/  LDC.64 R6, c[0x0][0x5a0] ;  /* 0x00016800ff067b82 */ /* 0x002e640000000a00 */
[----:B-1----:R-:W2:Y:S02]  /*0b30*/  LDG.E.64 R6, desc[UR36][R6.64] ;  /* 0x0000002406067981 */ /* 0x002ea4000c1e1b00 */
[----:B--2---:R-:W-:-:S04]  /*0b40*/  ISETP.NE.U32.AND P0, PT, R6, RZ, PT ;  /* 0x000000ff0600720c */ /* 0x004fc80003f05070 */
[----:B------:R-:W-:-:S13]  /*0b50*/  ISETP.NE.AND.EX P0, PT, R7, RZ, PT, P0 ;  /* 0x000000ff0700720c */ /* 0x000fda0003f05300 */
[----:B------:R-:W-:Y:S05]  /*0b60*/  @!P0 BRA `(.L_x_7) ;  /* 0x0000000000088947 */ /* 0x000fea0003800000 */
[----:B0-----:R2:W5:Y:S01]  /*0b70*/  LD.E R57, desc[UR36][R6.64] ;  /* 0x0000002406397980 */ /* 0x001562000c101900 */
[----:B------:R-:W-:Y:S05]  /*0b80*/  BRA `(.L_x_8) ;  /* 0x0000000000247947 */ /* 0x000fea0003800000 */
.L_x_7:
[----:B------:R-:W-:Y:S02]  /*0b90*/  ULDC.64 UR4, c[0x0][0x590] ;  /* 0x0001640000047ab9 */ /* 0x000fe40000000a00 */
[----:B------:R-:W-:-:S04]  /*0ba0*/  ISETP.NE.U32.AND P0, PT, RZ, UR4, PT ;  /* 0x00000004ff007c0c */ /* 0x000fc8000bf05070 */
[----:B------:R-:W-:-:S13]  /*0bb0*/  ISETP.NE.AND.EX P0, PT, RZ, UR5, PT, P0 ;  /* 0x00000005ff007c0c */ /* 0x000fda000bf05300 */
[----:B------:R-:W-:Y:S05]  /*0bc0*/  @!P0 BRA `(.L_x_9) ;  /* 0x00000000000c8947 */ /* 0x000fea0003800000 */
[----:B-1----:R-:W0:Y:S02]  /*0bd0*/  LDC.64 R6, c[0x0][0x590] ;  /* 0x00016400ff067b82 */ /* 0x002e240000000a00 */
[----:B0-----:R0:W5:Y:S01]  /*0be0*/  LDG.E R57, desc[UR36][R6.64] ;  /* 0x0000002406397981 */ /* 0x001162000c1e1900 */
[----:B------:R-:W-:Y:S05]  /*0bf0*/  BRA `(.L_x_8) ;  /* 0x0000000000087947 */ /* 0x000fea0003800000 */
.L_x_9:
[----:B------:R-:W-:Y:S02]  /*0c00*/  ULDC UR4, c[0x0][0x584] ;  /* 0x0001610000047ab9 */ /* 0x000fe40000000800 */
[----:B0-----:R-:W-:-:S07]  /*0c10*/  IMAD.U32 R57, RZ, RZ, UR4 ;  /* 0x00000004ff397e24 */ /* 0x001fce000f8e00ff */
.L_x_8:
[----:B------:R-:W3:Y:S01]  /*0c20*/  LDC R2, c[0x0][0x65c] ;  /* 0x00019700ff027b82 */ /* 0x000ee20000000800 */
[----:B------:R-:W4:Y:S01]  /*0c30*/  S2R R14, SR_CTAID.Y ;  /* 0x00000000000e7919 */ /* 0x000f220000002600 */
[----:B------:R-:W-:Y:S01]  /*0c40*/  ULDC UR6, c[0x0][0x28c] ;  /* 0x0000a30000067ab9 */ /* 0x000fe20000000800 */
[----:B------:R-:W-:Y:S01]  /*0c50*/  ISETP.NE.AND P0, PT, R8, 0x2, PT ;  /* 0x000000020800780c */ /* 0x000fe20003f05270 */
[----:B------:R-:W-:Y:S01]  /*0c60*/  UIADD3 UR6, UR6, 0x1f, URZ ;  /* 0x0000001f06067890 */ /* 0x000fe2000fffe03f */
[----:B012---:R-:W0:Y:S01]  /*0c70*/  S2R R6, SR_CTAID.X ;  /* 0x0000000000067919 */ /* 0x007e220000002500 */
[----:B------:R-:W-:Y:S01]  /*0c80*/  IMAD.MOV.U32 R7, RZ, RZ, RZ ;  /* 0x000000ffff077224 */ /* 0x000fe200078e00ff */
[----:B------:R-:W-:Y:S01]  /*0c90*/  UMOV UR39, URZ ;  /* 0x0000003f00277c82 */ /* 0x000fe20008000000 */
[----:B------:R-:W-:Y:S01]  /*0ca0*/  USHF.R.S32.HI UR7, URZ, 0x1f, UR6 ;  /* 0x0000001f3f077899 */ /* 0x000fe20008011406 */
[----:B------:R-:W-:Y:S01]  /*0cb0*/  UMOV UR38, URZ ;  /* 0x0000003f00267c82 */ /* 0x000fe20008000000 */
[----:B------:R-:W-:-:S02]  /*0cc0*/  ULDC.64 UR8, c[0x0][0x650] ;  /* 0x0001940000087ab9 */ /* 0x000fc40000000a00 */
[----:B------:R-:W-:-:S04]  /*0cd0*/  ULEA.HI UR7, UR7, UR6, URZ, 0x5 ;  /* 0x0000000607077291 */ /* 0x000fc8000f8f283f */
[----:B------:R-:W-:Y:S01]  /*0ce0*/  USHF.R.S32.HI UR40, URZ, 0x5, UR7 ;  /* 0x000000053f287899 */ /* 0x000fe20008011407 */
[----:B---3--:R-:W-:-:S13]  /*0cf0*/  ISETP.NE.AND P1, PT, R2, 0x1, PT ;  /* 0x000000010200780c */ /* 0x008fda0003f25270 */
[----:B------:R-:W0:Y:S01]  /*0d00*/  @P1 LDC R19, c[0x0][0x10] ;  /* 0x00000400ff131b82 */ /* 0x000e220000000800 */
[----:B----4-:R-:W-:Y:S02]  /*0d10*/  @P1 IMAD.MOV.U32 R8, RZ, RZ, R14 ;  /* 0x000000ffff081224 */ /* 0x010fe400078e000e */
[----:B------:R-:W-:Y:S02]  /*0d20*/  @P1 IMAD.MOV.U32 R9, RZ, RZ, RZ ;  /* 0x000000ffff091224 */ /* 0x000fe400078e00ff */
[----:B------:R-:W-:-:S03]  /*0d30*/  @P1 IMAD.MOV.U32 R17, RZ, RZ, RZ ;  /* 0x000000ffff111224 */ /* 0x000fc600078e00ff */
[----:B------:R-:W1:Y:S01]  /*0d40*/  @!P1 LDC R11, c[0x0][0xc] ;  /* 0x00000300ff0b9b82 */ /* 0x000e620000000800 */
[----:B------:R-:W-:Y:S01]  /*0d50*/  ULDC UR4, c[0x0][0xc] ;  /* 0x0000030000047ab9 */ /* 0x000fe20000000800 */
[----:B------:R-:W-:Y:S02]  /*0d60*/  ULDC UR5, c[0x0][0x10] ;  /* 0x0000040000057ab9 */ /* 0x000fe40000000800 */
[----:B------:R-:W-:-:S04]  /*0d70*/  UIMAD.WIDE.U32 UR4, UR4, UR5, URZ ;  /* 0x00000005040472a5 */ /* 0x000fc8000f8e003f */
[----:B------:R-:W2:Y:S01]  /*0d80*/  LDC R2, c[0x0][0x14] ;  /* 0x00000500ff027b82 */ /* 0x000ea20000000800 */
[----:B0-----:R-:W-:-:S04]  /*0d90*/  @P1 IMAD.WIDE.U32 R18, R6, R19, R8 ;  /* 0x0000001306121225 */ /* 0x001fc800078e0008 */
[----:B------:R-:W-:Y:S02]  /*0da0*/  @P1 IMAD.IADD R17, R19, 0x1, R17 ;  /* 0x0000000113111824 */ /* 0x000fe400078e0211 */
[----:B-1----:R-:W-:-:S04]  /*0db0*/  @!P1 IMAD.WIDE.U32 R8, R11, R14, R6 ;  /* 0x0000000e0b089225 */ /* 0x002fc800078e0006 */
[----:B------:R-:W-:Y:S02]  /*0dc0*/  @!P1 IMAD.MOV.U32 R18, RZ, RZ, R8 ;  /* 0x000000ffff129224 */ /* 0x000fe400078e0008 */
[----:B------:R-:W-:Y:S02]  /*0dd0*/  @!P1 IMAD.MOV.U32 R17, RZ, RZ, R9 ;  /* 0x000000ffff119224 */ /* 0x000fe400078e0009 */
[----:B--2---:R-:W-:-:S04]  /*0de0*/  IMAD.WIDE.U32 R12, R2, UR4, RZ ;  /* 0x00000004020c7c25 */ /* 0x004fc8000f8e00ff */
[----:B------:R-:W-:Y:S01]  /*0df0*/  IMAD R23, R2, UR5, RZ ;  /* 0x0000000502177c24 */ /* 0x000fe2000f8e02ff */
[----:B------:R0:W-:Y:S03]  /*0e00*/  STL.64 [R1], R12 ;  /* 0x0000000c01007387 */ /* 0x0001e60000100a00 */
[----:B------:R-:W-:Y:S01]  /*0e10*/  IMAD.IADD R23, R13, 0x1, R23 ;  /* 0x000000010d177824 */ /* 0x000fe200078e0217 */
[----:B------:R-:W-:Y:S06]  /*0e20*/  @P0 BRA `(.L_x_10) ;  /* 0x0000000000200947 */ /* 0x000fec0003800000 */
[----:B------:R-:W-:Y:S01]  /*0e30*/  UISETP.GE.U32.AND UP0, UPT, UR40, 0x1c, UPT ;  /* 0x0000001c2800788c */ /* 0x000fe2000bf06070 */
[----:B------:R-:W-:Y:S01]  /*0e40*/  IADD3 R18, P0, R18, R12, RZ ;  /* 0x0000000c12127210 */ /* 0x000fe20007f1e0ff */
[----:B------:R-:W-:Y:S01]  /*0e50*/  USHF.R.U32.HI UR4, URZ, 0x2, UR40 ;  /* 0x000000023f047899 */ /* 0x000fe20008011628 */
[----:B------:R-:W-:-:S03]  /*0e60*/  UMOV UR38, URZ ;  /* 0x0000003f00267c82 */ /* 0x000fc60008000000 */
[----:B------:R-:W-:Y:S01]  /*0e70*/  UIMAD.WIDE.U32 UR4, UR4, 0x24924925, URZ ;  /* 0x24924925040478a5 */ /* 0x000fe2000f8e003f */
[----:B------:R-:W-:-:S03]  /*0e80*/  IMAD.X R17, R23, 0x1, R17, P0 ;  /* 0x0000000117117824 */ /* 0x000fc600000e0611 */
[----:B------:R-:W-:Y:S02]  /*0e90*/  UIMAD UR39, UR5, -0x1c, UR40 ;  /* 0xffffffe4052778a4 */ /* 0x000fe4000f8e0228 */
[----:B------:R-:W-:-:S12]  /*0ea0*/  @UP0 ULOP3.LUT UR38, UR5, 0x1, URZ, 0xc0, !UPT ;  /* 0x0000000105260892 */ /* 0x000fd8000f8ec03f */
.L_x_10:
[----:B------:R-:W-:Y:S01]  /*0eb0*/  ISETP.GE.U32.AND P0, PT, R18, UR8, PT ;  /* 0x0000000812007c0c */ /* 0x000fe2000bf06070 */
[----:B------:R-:W-:Y:S01]  /*0ec0*/  IMAD.MOV.U32 R19, RZ, RZ, -0x1 ;  /* 0xffffffffff137424 */ /* 0x000fe200078e00ff */
[----:B------:R-:W-:Y:S01]  /*0ed0*/  PRMT R8, RZ, 0x7610, R8 ;  /* 0x00007610ff087816 */ /* 0x000fe20000000008 */
[----:B------:R-:W-:Y:S01]  /*0ee0*/  IMAD.MOV.U32 R22, RZ, RZ, -0x1 ;  /* 0xffffffffff167424 */ /* 0x000fe200078e00ff */
[----:B------:R-:W-:Y:S01]  /*0ef0*/  ISETP.GE.U32.AND.EX P0, PT, R17, UR9, PT, P0 ;  /* 0x0000000911007c0c */ /* 0x000fe2000bf06100 */
[----:B------:R-:W-:-:S12]  /*0f00*/  IMAD.MOV.U32 R2, RZ, RZ, -0x1 ;  /* 0xffffffffff027424 */ /* 0x000fd800078e00ff */
[----:B------:R-:W-:Y:S05]  /*0f10*/  @P0 BRA `(.L_x_11) ;  /* 0x00000004005c0947 */ /* 0x000fea0003800000 */
[----:B------:R-:W1:Y:S01]  /*0f20*/  LDC.64 R20, c[0x0][0x628] ;  /* 0x00018a00ff147b82 */ /* 0x000e620000000a00 */
[----:B------:R-:W-:Y:S02]  /*0f30*/  IMAD.MOV.U32 R8, RZ, RZ, R18 ;  /* 0x000000ffff087224 */ /* 0x000fe400078e0012 */
[----:B------:R-:W-:-:S05]  /*0f40*/  IMAD.MOV.U32 R9, RZ, RZ, R17 ;  /* 0x000000ffff097224 */ /* 0x000fca00078e0011 */
[----:B------:R-:W2:Y:S08]  /*0f50*/  LDC R2, c[0x0][0x630] ;  /* 0x00018c00ff027b82 */ /* 0x000eb00000000800 */
[----:B------:R-:W3:Y:S01]  /*0f60*/  LDC.64 R24, c[0x0][0x620] ;  /* 0x00018800ff187b82 */ /* 0x000ee20000000a00 */
[----:B-1----:R-:W-:-:S04]  /*0f70*/  ISETP.NE.U32.AND P0, PT, R20, RZ, PT ;  /* 0x000000ff1400720c */ /* 0x002fc80003f05070 */
[----:B------:R-:W-:-:S13]  /*0f80*/  ISETP.NE.AND.EX P0, PT, R21, RZ, PT, P0 ;  /* 0x000000ff1500720c */ /* 0x000fda0003f05300 */
[----:B--23--:R-:W-:Y:S05]  /*0f90*/  @!P0 BRA `(.L_x_12) ;  /* 0x0000000000288947 */ /* 0x00cfea0003800000 */
[----:B0-----:R-:W0:Y:S02]  /*0fa0*/  LDC R13, c[0x0][0x634] ;  /* 0x00018d00ff0d7b82 */ /* 0x001e240000000800 */
[----:B0-----:R-:W-:-:S05]  /*0fb0*/  IADD3 R13, P0, R18, R13, RZ ;  /* 0x0000000d120d7210 */ /* 0x001fca0007f1e0ff */
[----:B------:R-:W-:-:S04]  /*0fc0*/  IMAD.X R15, RZ, RZ, R17, P0 ;  /* 0x000000ffff0f7224 */ /* 0x000fc800000e0611 */
[----:B------:R-:W-:-:S04]  /*0fd0*/  IMAD.WIDE.U32 R8, R15, R20, RZ ;  /* 0x000000140f087225 */ /* 0x000fc800078e00ff */
[----:B------:R-:W-:-:S04]  /*0fe0*/  IMAD.WIDE.U32 R10, P0, R13, R21, R8 ;  /* 0x000000150d0a7225 */ /* 0x000fc80007800008 */
[----:B------:R-:W-:-:S04]  /*0ff0*/  IMAD.WIDE.U32 R8, R13, R20, RZ ;  /* 0x000000140d087225 */ /* 0x000fc800078e00ff */
[----:B------:R-:W-:Y:S01]  /*1000*/  IMAD.X R13, RZ, RZ, RZ, P0 ;  /* 0x000000ffff0d7224 */ /* 0x000fe200000e06ff */
[----:B------:R-:W-:Y:S01]  /*1010*/  IADD3 RZ, P0, R9, R10, RZ ;  /* 0x0000000a09ff7210 */ /* 0x000fe20007f1e0ff */
[----:B------:R-:W-:-:S04]  /*1020*/  IMAD.MOV.U32 R12, RZ, RZ, R11 ;  /* 0x000000ffff0c7224 */ /* 0x000fc800078e000b */
[----:B------:R-:W-:-:S08]  /*1030*/  IMAD.WIDE.U32.X R8, R15, R21, R12, P0 ;  /* 0x000000150f087225 */ /* 0x000fd000000e040c */
.L_x_12:
[-CC-:B------:R-:W-:Y:S01]  /*1040*/  SHF.R.U64 R31, R8, R2.reuse, R9.reuse ;  /* 0x00000002081f7219 */ /* 0x180fe20000001209 */
[----:B0-----:R-:W0:Y:S01]  /*1050*/  LDC R12, c[0x0][0x618] ;  /* 0x00018600ff0c7b82 */ /* 0x001e220000000800 */
[----:B------:R-:W-:Y:S01]  /*1060*/  SHF.R.U32.HI R7, RZ, R2, R9 ;  /* 0x00000002ff077219 */ /* 0x000fe20000011609 */
[----:B------:R-:W-:Y:S01]  /*1070*/  ULDC UR4, c[0x0][0x150] ;  /* 0x0000540000047ab9 */ /* 0x000fe20000000800 */
[----:B------:R-:W-:Y:S01]  /*1080*/  IADD3 R11, P0, RZ, -R31, RZ ;  /* 0x8000001fff0b7210 */ /* 0x000fe20007f1e0ff */
[----:B------:R-:W-:Y:S01]  /*1090*/  IMAD.MOV.U32 R19, RZ, RZ, R17 ;  /* 0x000000ffff137224 */ /* 0x000fe200078e0011 */
[----:B------:R-:W-:-:S03]  /*10a0*/  I2FP.F32.U32 R2, R6 ;  /* 0x0000000600027245 */ /* 0x000fc60000201000 */
[----:B------:R-:W1:Y:S01]  /*10b0*/  LDC.64 R26, c[0x0][0x640] ;  /* 0x00019000ff1a7b82 */ /* 0x000e620000000a00 */
[----:B------:R-:W-:Y:S02]  /*10c0*/  IMAD.X R13, RZ, RZ, ~R7, P0 ;  /* 0x000000ffff0d7224 */ /* 0x000fe400000e0e07 */
[----:B------:R-:W-:Y:S01]  /*10d0*/  FMUL R2, R2, UR4 ;  /* 0x0000000402027c20 */ /* 0x000fe20008400000 */
[----:B------:R-:W-:Y:S01]  /*10e0*/  IMAD.WIDE.U32 R8, R11, R24, R18 ;  /* 0x000000180b087225 */ /* 0x000fe200078e0012 */
[----:B------:R-:W-:-:S03]  /*10f0*/  ULDC UR4, c[0x0][0x154] ;  /* 0x0000550000047ab9 */ /* 0x000fc60000000800 */
[----:B------:R-:W-:Y:S01]  /*1100*/  IMAD R10, R13, R24, RZ ;  /* 0x000000180d0a7224 */ /* 0x000fe200078e02ff */
[----:B------:R-:W2:Y:S01]  /*1110*/  LDC R7, c[0x0][0x144] ;  /* 0x00005100ff077b82 */ /* 0x000ea20000000800 */
[----:B------:R-:W3:Y:S02]  /*1120*/  F2I.U32.TRUNC.NTZ R2, R2 ;  /* 0x0000000200027305 */ /* 0x000ee4000020f000 */
[----:B------:R-:W-:-:S04]  /*1130*/  IMAD R11, R11, R25, R10 ;  /* 0x000000190b0b7224 */ /* 0x000fc800078e020a */
[----:B------:R-:W-:Y:S01]  /*1140*/  IMAD.IADD R9, R9, 0x1, R11 ;  /* 0x0000000109097824 */ /* 0x000fe200078e020b */
[----:B------:R-:W4:Y:S01]  /*1150*/  LDC R22, c[0x0][0x608] ;  /* 0x00018200ff167b82 */ /* 0x000f220000000800 */
[----:B------:R-:W-:-:S03]  /*1160*/  IMAD.MOV.U32 R11, RZ, RZ, -0x1 ;  /* 0xffffffffff0b7424 */ /* 0x000fc600078e00ff */
[--C-:B0-----:R-:W-:Y:S02]  /*1170*/  SHF.R.U64 R20, R8, R12, R9.reuse ;  /* 0x0000000c08147219 */ /* 0x101fe40000001209 */
[----:B------:R-:W-:Y:S02]  /*1180*/  I2FP.F32.U32 R8, R14 ;  /* 0x0000000e00087245 */ /* 0x000fe40000201000 */
[----:B------:R-:W0:Y:S01]  /*1190*/  LDC R24, c[0x0][0x658] ;  /* 0x00019600ff187b82 */ /* 0x000e220000000800 */
[----:B-1----:R-:W-:Y:S01]  /*11a0*/  ISETP.NE.U32.AND P0, PT, R26, RZ, PT ;  /* 0x000000ff1a00720c */ /* 0x002fe20003f05070 */
[----:B---3--:R-:W-:Y:S02]  /*11b0*/  IMAD.MOV R10, RZ, RZ, -R2 ;  /* 0x000000ffff0a7224 */ /* 0x008fe400078e0a02 */
[----:B------:R-:W-:Y:S01]  /*11c0*/  FMUL R8, R8, UR4 ;  /* 0x0000000408087c20 */ /* 0x000fe20008400000 */
[----:B------:R-:W-:Y:S02]  /*11d0*/  SHF.R.U32.HI R9, RZ, R12, R9 ;  /* 0x0000000cff097219 */ /* 0x000fe40000011609 */
[----:B------:R-:W-:Y:S01]  /*11e0*/  ISETP.NE.AND.EX P0, PT, R27, RZ, PT, P0 ;  /* 0x000000ff1b00720c */ /* 0x000fe20003f05300 */
[----:B------:R1:W3:Y:S01]  /*11f0*/  F2I.U32.TRUNC.NTZ R15, R8 ;  /* 0x00000008000f7305 */ /* 0x0002e2000020f000 */
[----:B------:R-:W1:Y:S01]  /*1200*/  LDC R19, c[0x0][0x148] ;  /* 0x00005200ff137b82 */ /* 0x000e620000000800 */
[----:B--2---:R-:W-:-:S07]  /*1210*/  IMAD R2, R7, R10, R6 ;  /* 0x0000000a07027224 */ /* 0x004fce00078e0206 */
[----:B------:R-:W2:Y:S01]  /*1220*/  LDC R25, c[0x0][0x600] ;  /* 0x00018000ff197b82 */ /* 0x000ea20000000800 */
[-CC-:B----4-:R-:W-:Y:S02]  /*1230*/  SHF.R.U64 R32, R20, R22.reuse, R9.reuse ;  /* 0x0000001614207219 */ /* 0x190fe40000001209 */
[----:B------:R-:W-:Y:S01]  /*1240*/  SHF.R.U32.HI R7, RZ, R22, R9 ;  /* 0x00000016ff077219 */ /* 0x000fe20000011609 */
[----:B------:R-:W-:-:S04]  /*1250*/  IMAD.MOV.U32 R9, RZ, RZ, 0x1 ;  /* 0x00000001ff097424 */ /* 0x000fc800078e00ff */
[----:B------:R-:W4:Y:S01]  /*1260*/  LDC R28, c[0x0][0x648] ;  /* 0x00019200ff1c7b82 */ /* 0x000f220000000800 */
[-C--:B0-----:R-:W-:Y:S02]  /*1270*/  SHF.L.U32 R6, R11, R24.reuse, RZ ;  /* 0x000000180b067219 */ /* 0x081fe400000006ff */
[--C-:B------:R-:W-:Y:S02]  /*1280*/  SHF.R.U64 R22, R32, R24, R7.reuse ;  /* 0x0000001820167219 */ /* 0x100fe40000001207 */
[----:B------:R-:W-:Y:S02]  /*1290*/  LOP3.LUT R13, RZ, R6, RZ, 0x33, !PT ;  /* 0x00000006ff0d7212 */ /* 0x000fe400078e33ff */
[-C--:B------:R-:W-:Y:S01]  /*12a0*/  SHF.R.U32.HI R7, RZ, R24.reuse, R7 ;  /* 0x00000018ff077219 */ /* 0x080fe20000011607 */
[----:B------:R-:W0:Y:S01]  /*12b0*/  LDC R29, c[0x0][0x638] ;  /* 0x00018e00ff1d7b82 */ /* 0x000e220000000800 */
[----:B------:R-:W-:Y:S01]  /*12c0*/  SHF.L.U32 R12, R9, R24, RZ ;  /* 0x00000018090c7219 */ /* 0x000fe200000006ff */
[----:B------:R-:W-:-:S06]  /*12d0*/  IMAD.MOV.U32 R6, RZ, RZ, R22 ;  /* 0x000000ffff067224 */ /* 0x000fcc00078e0016 */
[----:B------:R-:W0:Y:S01]  /*12e0*/  LDC R30, c[0x0][0x610] ;  /* 0x00018400ff1e7b82 */ /* 0x000e220000000800 */
[----:B-1-3--:R-:W-:Y:S05]  /*12f0*/  @!P0 BRA `(.L_x_13) ;  /* 0x0000000000288947 */ /* 0x00afea0003800000 */
[----:B------:R-:W1:Y:S02]  /*1300*/  LDC R11, c[0x0][0x64c] ;  /* 0x00019300ff0b7b82 */ /* 0x000e640000000800 */
[----:B-1----:R-:W-:-:S05]  /*1310*/  IADD3 R11, P0, R22, R11, RZ ;  /* 0x0000000b160b7210 */ /* 0x002fca0007f1e0ff */
        /* <DEDUP_REMOVED lines=8> */
.L_x_13:
[----:B----4-:R-:W-:Y:S01]  /*13a0*/  SHF.R.U64 R6, R6, R28, R7 ;  /* 0x0000001c06067219 */ /* 0x010fe20000001207 */
[----:B--2---:R-:W-:Y:S01]  /*13b0*/  VIADD R7, R25, 0xffffffff ;  /* 0xffffffff19077836 */ /* 0x004fe20000000000 */
[----:B------:R-:W-:Y:S01]  /*13c0*/  LOP3.LUT R13, R32, R13, RZ, 0xc0, !PT ;  /* 0x0000000d200d7212 */ /* 0x000fe200078ec0ff */
[----:B------:R-:W-:Y:S02]  /*13d0*/  IMAD.MOV R15, RZ, RZ, -R15 ;  /* 0x000000ffff0f7224 */ /* 0x000fe400078e0a0f */
[----:B------:R-:W-:Y:S01]  /*13e0*/  IMAD.MOV R8, RZ, RZ, -R6 ;  /* 0x000000ffff087224 */ /* 0x000fe200078e0a06 */
[----:B------:R-:W-:Y:S01]  /*13f0*/  LOP3.LUT R7, R20, R7, RZ, 0xc0, !PT ;  /* 0x0000000714077212 */ /* 0x000fe200078ec0ff */
[----:B------:R-:W-:Y:S02]  /*1400*/  IMAD R13, R12, R6, R13 ;  /* 0x000000060c0d7224 */ /* 0x000fe400078e020d */
[----:B------:R-:W-:Y:S02]  /*1410*/  @P1 IMAD R2, R19, R15, R14 ;  /* 0x0000000f13021224 */ /* 0x000fe400078e020e */
[----:B0-----:R-:W-:-:S02]  /*1420*/  IMAD R6, R8, R29, R22 ;  /* 0x0000001d08067224 */ /* 0x001fc400078e0216 */
[----:B------:R-:W-:Y:S02]  /*1430*/  IMAD R2, R13, R30, R2 ;  /* 0x0000001e0d027224 */ /* 0x000fe400078e0202 */
[----:B------:R-:W-:Y:S02]  /*1440*/  IMAD R19, R6, R25, R7 ;  /* 0x0000001906137224 */ /* 0x000fe400078e0207 */
[----:B------:R-:W-:-:S03]  /*1450*/  IMAD.MOV.U32 R8, RZ, RZ, 0x1 ;  /* 0x00000001ff087424 */ /* 0x000fc600078e00ff */
[----:B------:R-:W-:Y:S02]  /*1460*/  SEL R22, R19, R2, !P1 ;  /* 0x0000000213167207 */ /* 0x000fe40004800000 */
[----:B------:R-:W-:Y:S01]  /*1470*/  SEL R19, R2, R19, !P1 ;  /* 0x0000001302137207 */ /* 0x000fe20004800000 */
[----:B------:R-:W-:-:S07]  /*1480*/  IMAD.MOV.U32 R2, RZ, RZ, R31 ;  /* 0x000000ffff027224 */ /* 0x000fce00078e001f */
.L_x_11:
[----:B------:R-:W-:Y:S05]  /*1490*/  @!P2 BRA `(.L_x_14) ;  /* 0x000000340088a947 */ /* 0x000fea0003800000 */
[----:B------:R-:W-:-:S13]  /*14a0*/  ISETP.GT.U32.AND P0, PT, R33, 0x1, PT ;  /* 0x000000012100780c */ /* 0x000fda0003f04070 */
[----:B------:R-:W-:Y:S05]  /*14b0*/  @P0 EXIT ;  /* 0x000000000000094d */ /* 0x000fea0003800000 */
.L_x_15:
[----:B------:R-:W-:-:S08]  /*14c0*/  NOP ;  /* 0x0000000000007918 */ /* 0x000fd00000000000 */
[----:B------:R-:W1:Y:S02]  /*14d0*/  USETMAXREG.TRY_ALLOC.CTAPOOL UP0, 0xe8 ;  /* 0x000000e8000079c8 */ /* 0x000e640008000600 */
[----:B-1----:R-:W-:-:S13]  /*14e0*/  PLOP3.LUT P0, PT, PT, PT, UP0, 0x80, 0x0 ;  /* 0x000000000000781c */ /* 0x002fda0003f0f008 */
[----:B------:R-:W-:Y:S05]  /*14f0*/  @!P0 BRA `(.L_x_15) ;  /* 0xfffffffc00f08947 */ /* 0x000fea000383ffff */
[----:B------:R-:W-:-:S13]  /*1500*/  LOP3.LUT P0, RZ, R8, 0xff, RZ, 0xc0, !PT ;  /* 0x000000ff08ff7812 */ /* 0x000fda000780c0ff */
[----:B------:R-:W-:Y:S05]  /*1510*/  @!P0 EXIT ;  /* 0x000000000000894d */ /* 0x000fea0003800000 */
[----:B------:R-:W1:Y:S01]  /*1520*/  S2UR UR4, SR_CgaCtaId ;  /* 0x00000000000479c3 */ /* 0x000e620000008800 */
[----:B------:R-:W-:Y:S01]  /*1530*/  VIADD R6, R5, 0xffffffff ;  /* 0xffffffff05067836 */ /* 0x000fe20000000000 */
[----:B------:R-:W-:Y:S01]  /*1540*/  SHF.R.S32.HI R0, RZ, 0x1f, R3 ;  /* 0x0000001fff007819 */ /* 0x000fe20000011403 */
[----:B------:R-:W-:Y:S01]  /*1550*/  UMOV UR41, 0x400 ;  /* 0x0000040000297882 */ /* 0x000fe20000000000 */
[----:B------:R-:W-:Y:S01]  /*1560*/  UISETP.LT.AND UP0, UPT, UR40, 0x1, UPT ;  /* 0x000000012800788c */ /* 0x000fe2000bf01270 */
[----:B------:R-:W-:Y:S01]  /*1570*/  LOP3.LUT R70, R16, 0x1, RZ, 0xfc, !PT ;  /* 0x0000000110467812 */ /* 0x000fe200078efcff */
[----:B------:R-:W-:Y:S01]  /*1580*/  ULDC UR6, c[0x0][0x284] ;  /* 0x0000a10000067ab9 */ /* 0x000fe20000000800 */
[----:B------:R-:W-:Y:S01]  /*1590*/  R2UR UR42, R6 ;  /* 0x00000000062a72ca */ /* 0x000fe200000e0000 */
[----:B------:R-:W-:Y:S01]  /*15a0*/  USEL UR43, UR40, 0x1, UP0 ;  /* 0x00000001282b7887 */ /* 0x000fe20008000000 */
[CC--:B------:R-:W-:Y:S01]  /*15b0*/  LEA.HI R4, R0.reuse, R3.reuse, RZ, 0x2 ;  /* 0x0000000300047211 */ /* 0x0c0fe200078f10ff */
[----:B------:R-:W-:Y:S01]  /*15c0*/  USHF.L.U32 UR46, UR40, 0x1, URZ ;  /* 0x00000001282e7899 */ /* 0x000fe2000800063f */
[----:B------:R-:W-:Y:S01]  /*15d0*/  LEA.HI R0, R0, R3, RZ, 0x5 ;  /* 0x0000000300007211 */ /* 0x000fe200078f28ff */
[----:B------:R-:W-:Y:S01]  /*15e0*/  UIADD3 UR43, -UR43, UR40, URZ ;  /* 0x000000282b2b7290 */ /* 0x000fe2000fffe13f */
[----:B------:R-:W-:-:S02]  /*15f0*/  SHF.R.S32.HI R58, RZ, 0x2, R4 ;  /* 0x00000002ff3a7819 */ /* 0x000fc40000011404 */
[----:B------:R-:W-:Y:S02]  /*1600*/  SHF.R.S32.HI R5, RZ, 0x1f, R4 ;  /* 0x0000001fff057819 */ /* 0x000fe40000011404 */
[----:B------:R-:W-:Y:S02]  /*1610*/  LOP3.LUT R60, R4, 0xfffffffc, RZ, 0xc0, !PT ;  /* 0xfffffffc043c7812 */ /* 0x000fe400078ec0ff */
[----:B------:R-:W-:Y:S01]  /*1620*/  LEA.HI R5, R5, R58, RZ, 0x3 ;  /* 0x0000003a05057211 */ /* 0x000fe200078f18ff */
[----:B------:R-:W-:Y:S01]  /*1630*/  USHF.L.U32 UR42, UR42, 0x3, URZ ;  /* 0x000000032a2a7899 */ /* 0x000fe2000800063f */
[----:B------:R-:W-:Y:S01]  /*1640*/  ISETP.NE.AND P0, PT, R6, RZ, PT ;  /* 0x000000ff0600720c */ /* 0x000fe20003f05270 */
[----:B------:R-:W-:Y:S01]  /*1650*/  IMAD.IADD R60, R3, 0x1, -R60 ;  /* 0x00000001033c7824 */ /* 0x000fe200078e0a3c */
[----:B------:R-:W-:Y:S01]  /*1660*/  LOP3.LUT R5, R5, 0xfffffff8, RZ, 0xc0, !PT ;  /* 0xfffffff805057812 */ /* 0x000fe200078ec0ff */
[----:B-1----:R-:W-:Y:S01]  /*1670*/  ULEA UR41, UR4, UR41, 0x18 ;  /* 0x0000002904297291 */ /* 0x002fe2000f8ec03f */
[----:B------:R-:W-:Y:S01]  /*1680*/  SEL R71, RZ, 0x1, P0 ;  /* 0x00000001ff477807 */ /* 0x000fe20000000000 */
[----:B------:R-:W-:-:S02]  /*1690*/  IMAD.U32 R62, RZ, RZ, UR42 ;  /* 0x0000002aff3e7e24 */ /* 0x000fc4000f8e00ff */
[----:B------:R-:W-:Y:S01]  /*16a0*/  UIADD3 UR47, UR41, 0x1d0, URZ ;  /* 0x000001d0292f7890 */ /* 0x000fe2000fffe03f */
[----:B------:R-:W-:Y:S01]  /*16b0*/  IMAD.IADD R58, R58, 0x1, -R5 ;  /* 0x000000013a3a7824 */ /* 0x000fe200078e0a05 */
[----:B------:R-:W-:Y:S01]  /*16c0*/  SHF.R.S32.HI R5, RZ, 0x5, R0 ;  /* 0x00000005ff057819 */ /* 0x000fe20000011400 */
[----:B------:R-:W-:Y:S01]  /*16d0*/  UIADD3 UR4, UR41, 0x1c300, URZ ;  /* 0x0001c30029047890 */ /* 0x000fe2000fffe03f */
[C---:B------:R-:W-:Y:S01]  /*16e0*/  LOP3.LUT R64, R62.reuse, 0x8, RZ, 0xc0, !PT ;  /* 0x000000083e407812 */ /* 0x040fe200078ec0ff */
[----:B------:R-:W-:Y:S01]  /*16f0*/  UIADD3 UR5, UR41, 0x300, URZ ;  /* 0x0000030029057890 */ /* 0x000fe2000fffe03f */
[--C-:B------:R-:W-:Y:S01]  /*1700*/  SHF.R.S32.HI R59, RZ, 0x1f, R58.reuse ;  /* 0x0000001fff3b7819 */ /* 0x100fe2000001143a */
[C-C-:B------:R-:W-:Y:S01]  /*1710*/  IMAD R65, R5.reuse, -0x10, -R58.reuse ;  /* 0xfffffff005417824 */ /* 0x140fe200078e0a3a */
[----:B------:R-:W-:Y:S01]  /*1720*/  USHF.R.U32.HI UR4, URZ, 0x4, UR4 ;  /* 0x000000043f047899 */ /* 0x000fe20008011604 */
[----:B------:R-:W-:Y:S01]  /*1730*/  IMAD.U32 R61, RZ, RZ, UR47 ;  /* 0x0000002fff3d7e24 */ /* 0x000fe2000f8e00ff */
[----:B------:R-:W-:Y:S01]  /*1740*/  USHF.R.U32.HI UR5, URZ, 0x4, UR5 ;  /* 0x000000043f057899 */ /* 0x000fe20008011605 */
[----:B------:R-:W-:Y:S01]  /*1750*/  IMAD.WIDE R58, R5, 0x10, R58 ;  /* 0x00000010053a7825 */ /* 0x000fe200078e023a */
[----:B------:R-:W-:Y:S01]  /*1760*/  LOP3.LUT R62, R62, 0x8, RZ, 0xc, !PT ;  /* 0x000000083e3e7812 */ /* 0x000fe200078e0cff */
[----:B------:R-:W-:Y:S01]  /*1770*/  ULOP3.LUT UR44, UR4, 0x3fff, URZ, 0xc0, !UPT ;  /* 0x00003fff042c7892 */ /* 0x000fe2000f8ec03f */
[----:B------:R-:W-:Y:S01]  /*1780*/  LOP3.LUT R64, R64, 0x18, RZ, 0x3c, !PT ;  /* 0x0000001840407812 */ /* 0x000fe200078e3cff */
[----:B------:R-:W-:Y:S01]  /*1790*/  VIADD R63, R61, UR42 ;  /* 0x0000002a3d3f7c36 */ /* 0x000fe20008000000 */
[----:B------:R-:W-:Y:S01]  /*17a0*/  ULOP3.LUT UR45, UR5, 0x3fff, URZ, 0xc0, !UPT ;  /* 0x00003fff052d7892 */ /* 0x000fe2000f8ec03f */
[----:B------:R-:W-:-:S11]  /*17b0*/  VIADD R65, R65, UR6 ;  /* 0x0000000641417c36 */ /* 0x000fd60008000000 */
.L_x_99:
[----:B------:R-:W-:Y:S01]  /*17c0*/  SHF.L.U32 R0, R71, 0x1f, RZ ;  /* 0x0000001f47007819 */ /* 0x000fe200000006ff */
[----:B------:R-:W-:Y:S02]  /*17d0*/  ULDC UR4, c[0x0][0x28c] ;  /* 0x0000a30000047ab9 */ /* 0x000fe40000000800 */
[----:B------:R-:W-:Y:S01]  /*17e0*/  ISETP.LT.AND P1, PT, RZ, UR4, PT ;  /* 0x00000004ff007c0c */ /* 0x000fe2000bf21270 */
[----:B-1----:R-:W1:Y:S02]  /*17f0*/  SYNCS.PHASECHK.TRANS64.TRYWAIT P0, [R61+UR42], R0 ;  /* 0x000000003d0075a7 */ /* 0x002e64000800016a */
[----:B-1-34-:R-:W-:Y:S10]  /*1800*/  @!P0 BRA `(.L_x_16) ;  /* 0x0000004c00fc8947 */ /* 0x01aff40003800000 */
.L_x_145:
[----:B------:R-:W-:Y:S05]  /*1810*/  @P1 BRA `(.L_x_17) ;  /* 0x0000000000401947 */ /* 0x000fea0003800000 */
[----:B-1----:R-:W-:Y:S01]  /*1820*/  MOV R0, 0x0 ;  /* 0x0000000000007802 */ /* 0x002fe20000000f00 */
[----:B------:R-:W-:Y:S01]  /*1830*/  ULDC.64 UR4, c[0x4][0x68] ;  /* 0x01001a0000047ab9 */ /* 0x000fe20000000a00 */
[----:B------:R-:W-:Y:S01]  /*1840*/  ULDC.64 UR6, c[0x4][0x8] ;  /* 0x0100020000067ab9 */ /* 0x000fe20000000a00 */
[----:B------:R-:W-:Y:S01]  /*1850*/  IMAD.U32 R4, RZ, RZ, UR4 ;  /* 0x00000004ff047e24 */ /* 0x000fe2000f8e00ff */
[----:B------:R1:W2:Y:S01]  /*1860*/  LDC.64 R14, c[0x4][R0] ;  /* 0x01000000000e7b82 */ /* 0x0002a20000000a00 */
[----:B------:R-:W-:Y:S01]  /*1870*/  IMAD.U32 R5, RZ, RZ, UR5 ;  /* 0x00000005ff057e24 */ /* 0x000fe2000f8e00ff */
[----:B------:R-:W-:Y:S01]  /*1880*/  ULDC.64 UR4, c[0x4][0x70] ;  /* 0x01001c0000047ab9 */ /* 0x000fe20000000a00 */
[----:B------:R-:W-:Y:S02]  /*1890*/  IMAD.U32 R10, RZ, RZ, UR6 ;  /* 0x00000006ff0a7e24 */ /* 0x000fe4000f8e00ff */
[----:B------:R-:W-:Y:S02]  /*18a0*/  IMAD.U32 R6, RZ, RZ, UR4 ;  /* 0x00000004ff067e24 */ /* 0x000fe4000f8e00ff */
[----:B------:R-:W-:-:S02]  /*18b0*/  IMAD.U32 R7, RZ, RZ, UR5 ;  /* 0x00000005ff077e24 */ /* 0x000fc4000f8e00ff */
[----:B------:R-:W-:Y:S02]  /*18c0*/  IMAD.U32 R11, RZ, RZ, UR7 ;  /* 0x00000007ff0b7e24 */ /* 0x000fe4000f8e00ff */
[----:B------:R-:W-:Y:S02]  /*18d0*/  IMAD.MOV.U32 R8, RZ, RZ, 0x1e1 ;  /* 0x000001e1ff087424 */ /* 0x000fe400078e00ff */
[----:B0-----:R-:W-:Y:S02]  /*18e0*/  IMAD.MOV.U32 R12, RZ, RZ, 0x1 ;  /* 0x00000001ff0c7424 */ /* 0x001fe400078e00ff */
[----:B-1----:R-:W-:-:S07]  /*18f0*/  IMAD.MOV.U32 R13, RZ, RZ, RZ ;  /* 0x000000ffff0d7224 */ /* 0x002fce00078e00ff */
[----:B------:R-:W-:-:S07]  /*1900*/  LEPC R20, `(.L_x_17) ;  /* 0x000000001014794e */ /* 0x000fce0000000000 */
[----:B--2--5:R-:W-:Y:S05]  /*1910*/  CALL.ABS.NOINC R14 ;  /* 0x000000000e007343 */ /* 0x024fea0003c00000 */
.L_x_17:
[----:B------:R-:W-:-:S13]  /*1920*/  ISETP.NE.AND P0, PT, R70, 0x3, PT ;  /* 0x000000034600780c */ /* 0x000fda0003f05270 */
[----:B------:R-:W-:Y:S05]  /*1930*/  @!P0 BRA `(.L_x_18) ;  /* 0x0000000000048947 */ /* 0x000fea0003800000 */
[----:B------:R-:W-:Y:S01]  /*1940*/  BPT.TRAP 0x1 ;  /* 0x000000040000795c */ /* 0x000fe20000300000 */
.L_x_18:
[----:B------:R-:W-:Y:S02]  /*1950*/  IMAD.U32 R3, RZ, RZ, UR39 ;  /* 0x00000027ff037e24 */ /* 0x000fe4000f8e00ff */
[----:B-1----:R-:W-:-:S03]  /*1960*/  IMAD.U32 R0, RZ, RZ, UR38 ;  /* 0x00000026ff007e24 */ /* 0x002fc6000f8e00ff */
[----:B------:R-:W-:Y:S02]  /*1970*/  LEA R3, R3, UR41, 0x3 ;  /* 0x0000002903037c11 */ /* 0x000fe4000f8e18ff */
[----:B------:R-:W-:-:S04]  /*1980*/  SHF.L.U32 R0, R0, 0x1f, RZ ;  /* 0x0000001f00007819 */ /* 0x000fc800000006ff */
[----:B------:R1:W2:Y:S01]  /*1990*/  SYNCS.PHASECHK.TRANS64.TRYWAIT P1, [R3+URZ], R0 ;  /* 0x00000000030075a7 */ /* 0x0002a2000802017f */
[----:B------:R-:W-:Y:S05]  /*19a0*/  @!P0 BRA `(.L_x_19) ;  /* 0x0000000000048947 */ /* 0x000fea0003800000 */
[----:B------:R-:W-:Y:S01]  /*19b0*/  BPT.TRAP 0x1 ;  /* 0x000000040000795c */ /* 0x000fe20000300000 */
.L_x_19:
[----:B--2---:R-:W-:Y:S05]  /*19c0*/  @P1 BRA `(.L_x_20) ;  /* 0x0000000000081947 */ /* 0x004fea0003800000 */
[----:B------:R-:W2:Y:S02]  /*19d0*/  SYNCS.PHASECHK.TRANS64.TRYWAIT P1, [R3+URZ], R0 ;  /* 0x00000000030075a7 */ /* 0x000ea4000802017f */
[----:B--2---:R-:W-:Y:S05]  /*19e0*/  @!P1 BRA `(.L_x_21) ;  /* 0x0000004c00989947 */ /* 0x004fea0003800000 */
.L_x_20:
[----:B------:R-:W-:Y:S05]  /*19f0*/  WARPSYNC.ALL ;  /* 0x0000000000007948 */ /* 0x000fea0003800000 */
[----:B------:R-:W-:Y:S01]  /*1a00*/  ULEA UR4, UR39, UR45, 0x8 ;  /* 0x0000002d27047291 */ /* 0x000fe2000f8e403f */
[----:B------:R-:W-:Y:S01]  /*1a10*/  WARPGROUP.ARRIVE ;  /* 0x00000000000079c5 */ /* 0x000fe20000000000 */
[----:B------:R-:W-:Y:S01]  /*1a20*/  ULEA UR6, UR39, UR44, 0x8 ;  /* 0x0000002c27067291 */ /* 0x000fe2000f8e403f */
[----:B-12---:R-:W-:Y:S01]  /*1a30*/  IMAD.U32 R0, RZ, RZ, UR43 ;  /* 0x0000002bff007e24 */ /* 0x006fe2000f8e00ff */
[----:B------:R-:W-:Y:S01]  /*1a40*/  UMOV UR5, 0x40000040 ;  /* 0x4000004000057882 */ /* 0x000fe20000000000 */
[----:B------:R-:W-:-:S03]  /*1a50*/  UMOV UR7, 0x40000040 ;  /* 0x4000004000077882 */ /* 0x000fc60000000000 */
[----:B------:R-:W-:-:S03]  /*1a60*/  ISETP.GE.AND P1, PT, R0, 0x1, PT ;  /* 0x000000010000780c */ /* 0x000fc60003f26270 */
[----:B------:R-:W-:Y:S01]  /*1a70*/  HGMMA.64x64x16.F32 R24, gdesc[UR4].tnspA.tnspB, RZ, !UPT, gsb0 ;  /* 0x60e00000041879f0 */ /* 0x000fe2000c0008ff */
[----:B------:R-:W-:Y:S02]  /*1a80*/  UIADD3 UR4, UR4, 0x80, URZ ;  /* 0x0000008004047890 */ /* 0x000fe4000fffe03f */
[----:B------:R-:W-:Y:S01]  /*1a90*/  UIADD3 UR6, UR6, 0x80, URZ ;  /* 0x0000008006067890 */ /* 0x000fe2000fffe03f */
[----:B------:R-:W-:Y:S01]  /*1aa0*/  UMOV UR5, 0x40000040 ;  /* 0x4000004000057882 */ /* 0x000fe20000000000 */
[----:B------:R-:W-:Y:S01]  /*1ab0*/  UMOV UR7, 0x40000040 ;  /* 0x4000004000077882 */ /* 0x000fe20000000000 */
[----:B------:R-:W-:Y:S02]  /*1ac0*/  WARPGROUP.DEPBAR.LE gsb0, 0x0 ;  /* 0x00008000000079c5 */ /* 0x000fe40000010000 */
[----:B------:R-:W-:-:S06]  /*1ad0*/  WARPGROUP.ARRIVE ;  /* 0x00000000000079c5 */ /* 0x000fcc0000000000 */
[----:B------:R-:W-:Y:S03]  /*1ae0*/  HGMMA.64x64x16.F32 R24, gdesc[UR4].tnspA.tnspB, R24, gsb0 ;  /* 0x60e00000041879f0 */ /* 0x000fe60008000818 */
[----:B------:R-:W-:Y:S02]  /*1af0*/  WARPGROUP.DEPBAR.LE gsb0, 0x0 ;  /* 0x00008000000079c5 */ /* 0x000fe40000010000 */
[----:B------:R-:W-:Y:S05]  /*1b00*/  @!P1 BRA `(.L_x_22) ;  /* 0x0000000000d09947 */ /* 0x000fea0003800000 */
[----:B------:R-:W-:Y:S01]  /*1b10*/  UIADD3 UR4, UR39, 0x1, URZ ;  /* 0x0000000127047890 */ /* 0x000fe2000fffe03f */
[----:B------:R-:W-:Y:S01]  /*1b20*/  IMAD.U32 R0, RZ, RZ, UR43 ;  /* 0x0000002bff007e24 */ /* 0x000fe2000f8e00ff */
[----:B------:R-:W-:Y:S02]  /*1b30*/  UMOV UR9, UR39 ;  /* 0x0000002700097c82 */ /* 0x000fe40008000000 */
[----:B------:R-:W-:-:S04]  /*1b40*/  UISETP.NE.AND UP0, UPT, UR4, 0x1c, UPT ;  /* 0x0000001c0400788c */ /* 0x000fc8000bf05270 */
[----:B------:R-:W-:Y:S02]  /*1b50*/  USEL UR5, URZ, 0x1, UP0 ;  /* 0x000000013f057887 */ /* 0x000fe40008000000 */
[----:B------:R-:W-:Y:S02]  /*1b60*/  USEL UR8, UR4, URZ, UP0 ;  /* 0x0000003f04087287 */ /* 0x000fe40008000000 */
[----:B------:R-:W-:-:S06]  /*1b70*/  ULOP3.LUT UR5, UR38, UR5, URZ, 0x3c, !UPT ;  /* 0x0000000526057292 */ /* 0x000fcc000f8e3c3f */
[----:B------:R-:W-:-:S07]  /*1b80*/  IMAD.U32 R5, RZ, RZ, UR5 ;  /* 0x00000005ff057e24 */ /* 0x000fce000f8e00ff */
.L_x_29:
[----:B-12---:R-:W-:Y:S05]  /*1b90*/  @!P0 BRA `(.L_x_23) ;  /* 0x0000000000048947 */ /* 0x006fea0003800000 */
[----:B------:R-:W-:Y:S01]  /*1ba0*/  BPT.TRAP 0x1 ;  /* 0x000000040000795c */ /* 0x000fe20000300000 */
.L_x_23:
[----:B------:R-:W-:Y:S01]  /*1bb0*/  ULEA UR4, UR8, UR41, 0x3 ;  /* 0x0000002908047291 */ /* 0x000fe2000f8e183f */
[----:B------:R-:W-:-:S08]  /*1bc0*/  SHF.L.U32 R3, R5, 0x1f, RZ ;  /* 0x0000001f05037819 */ /* 0x000fd000000006ff */
[----:B------:R1:W2:Y:S01]  /*1bd0*/  SYNCS.PHASECHK.TRANS64.TRYWAIT P1, [UR4], R3 ;  /* 0x00000003ff0075a7 */ /* 0x0002a20008020144 */
[----:B------:R-:W-:Y:S05]  /*1be0*/  @!P0 BRA `(.L_x_24) ;  /* 0x0000000000048947 */ /* 0x000fea0003800000 */
[----:B------:R-:W-:Y:S01]  /*1bf0*/  BPT.TRAP 0x1 ;  /* 0x000000040000795c */ /* 0x000fe20000300000 */
.L_x_24:
[----:B--2---:R-:W-:Y:S05]  /*1c00*/  @P1 BRA `(.L_x_25) ;  /* 0x0000000000081947 */ /* 0x004fea0003800000 */
[----:B------:R-:W2:Y:S02]  /*1c10*/  SYNCS.PHASECHK.TRANS64.TRYWAIT P1, [UR4], R3 ;  /* 0x00000003ff0075a7 */ /* 0x000ea40008020144 */
[----:B--2---:R-:W-:Y:S05]  /*1c20*/  @!P1 BRA `(.L_x_26) ;  /* 0x0000004c001c9947 */ /* 0x004fea0003800000 */
.L_x_25:
[----:B------:R-:W-:Y:S01]  /*1c30*/  ULEA UR4, UR8, UR45, 0x8 ;  /* 0x0000002d08047291 */ /* 0x000fe2000f8e403f */
[----:B------:R-:W-:Y:S01]  /*1c40*/  WARPGROUP.ARRIVE ;  /* 0x00000000000079c5 */ /* 0x000fe20000000000 */
[----:B------:R-:W-:Y:S01]  /*1c50*/  ULEA UR6, UR8, UR44, 0x8 ;  /* 0x0000002c08067291 */ /* 0x000fe2000f8e403f */
[----:B------:R-:W-:Y:S01]  /*1c60*/  UMOV UR5, 0x40000040 ;  /* 0x4000004000057882 */ /* 0x000fe20000000000 */
[----:B------:R-:W-:-:S07]  /*1c70*/  UMOV UR7, 0x40000040 ;  /* 0x4000004000077882 */ /* 0x000fce0000000000 */
[----:B------:R-:W-:Y:S01]  /*1c80*/  HGMMA.64x64x16.F32 R24, gdesc[UR4].tnspA.tnspB, R24, gsb0 ;  /* 0x60e00000041879f0 */ /* 0x000fe20008000818 */
        /* <DEDUP_REMOVED lines=9> */
[----:B------:R-:W-:Y:S01]  /*1d20*/  BPT.TRAP 0x1 ;  /* 0x000000040000795c */ /* 0x000fe20000300000 */
.L_x_27:
[----:B------:R-:W-:Y:S01]  /*1d30*/  ULEA UR4, UR9, UR41, 0x3 ;  /* 0x0000002909047291 */ /* 0x000fe2000f8e183f */
[----:B------:R-:W-:-:S03]  /*1d40*/  ISETP.GT.U32.AND P1, PT, R16, 0x1, PT ;  /* 0x000000011000780c */ /* 0x000fc60003f24070 */
[----:B------:R-:W-:-:S04]  /*1d50*/  UIADD3 UR4, UR4, 0xe0, URZ ;  /* 0x000000e004047890 */ /* 0x000fc8000fffe03f */
[----:B------:R-:W-:-:S09]  /*1d60*/  UPRMT UR4, URZ, 0x654, UR4 ;  /* 0x000006543f047896 */ /* 0x000fd20008000004 */
[----:B------:R-:W-:Y:S01]  /*1d70*/  SYNCS.ARRIVE.TRANS64.RED.A1T0 RZ, [UR4], RZ ;  /* 0x000000ffffff79a7 */ /* 0x000fe20008100404 */
[----:B------:R-:W-:Y:S05]  /*1d80*/  @P1 BRA `(.L_x_28) ;  /* 0x0000000000041947 */ /* 0x000fea0003800000 */
[----:B------:R-:W-:Y:S01]  /*1d90*/  BPT.TRAP 0x1 ;  /* 0x000000040000795c */ /* 0x000fe20000300000 */
.L_x_28:
[----:B------:R-:W-:Y:S01]  /*1da0*/  UIADD3 UR8, UR8, 0x1, URZ ;  /* 0x0000000108087890 */ /* 0x000fe2000fffe03f */
[C---:B------:R-:W-:Y:S01]  /*1db0*/  ISETP.GT.AND P1, PT, R0.reuse, 0x1, PT ;  /* 0x000000010000780c */ /* 0x040fe20003f24270 */
[----:B------:R-:W-:Y:S01]  /*1dc0*/  UIADD3 UR9, UR9, 0x1, URZ ;  /* 0x0000000109097890 */ /* 0x000fe2000fffe03f */
[----:B------:R-:W-:Y:S01]  /*1dd0*/  VIADD R0, R0, 0xffffffff ;  /* 0xffffffff00007836 */ /* 0x000fe20000000000 */
[----:B------:R-:W-:Y:S02]  /*1de0*/  UISETP.NE.AND UP0, UPT, UR8, 0x1c, UPT ;  /* 0x0000001c0800788c */ /* 0x000fe4000bf05270 */
[----:B------:R-:W-:Y:S02]  /*1df0*/  UISETP.NE.AND UP1, UPT, UR9, 0x1c, UPT ;  /* 0x0000001c0900788c */ /* 0x000fe4000bf25270 */
[----:B------:R-:W-:Y:S02]  /*1e00*/  USEL UR4, URZ, 0x1, UP0 ;  /* 0x000000013f047887 */ /* 0x000fe40008000000 */
[----:B------:R-:W-:-:S02]  /*1e10*/  USEL UR8, UR8, URZ, UP0 ;  /* 0x0000003f08087287 */ /* 0x000fc40008000000 */
[----:B------:R-:W-:Y:S02]  /*1e20*/  USEL UR9, UR9, URZ, UP1 ;  /* 0x0000003f09097287 */ /* 0x000fe40008800000 */
[----:B------:R-:W-:Y:S01]  /*1e30*/  LOP3.LUT R5, R5, UR4, RZ, 0x3c, !PT ;  /* 0x0000000405057c12 */ /* 0x000fe2000f8e3cff */
[----:B------:R-:W-:Y:S09]  /*1e40*/  @P1 BRA `(.L_x_29) ;  /* 0xfffffffc00501947 */ /* 0x000ff2000383ffff */
.L_x_22:
[----:B------:R-:W3:Y:S01]  /*1e50*/  LDC R0, c[0x0][0x28c] ;  /* 0x0000a300ff007b82 */ /* 0x000ee20000000800 */
[----:B------:R4:W-:Y:S01]  /*1e60*/  SYNCS.ARRIVE.TRANS64.A1T0 RZ, [R62+UR47], RZ ;  /* 0x000000ff3eff79a7 */ /* 0x0009e2000810002f */
[----:B---3--:R-:W-:-:S13]  /*1e70*/  ISETP.GE.AND P1, PT, R0, 0x1, PT ;  /* 0x000000010000780c */ /* 0x008fda0003f26270 */
[----:B----4-:R-:W-:Y:S05]  /*1e80*/  @!P1 BRA `(.L_x_30) ;  /* 0x0000000000349947 */ /* 0x010fea0003800000 */
[----:B------:R-:W-:Y:S05]  /*1e90*/  @!P0 BRA `(.L_x_31) ;  /* 0x0000000000048947 */ /* 0x000fea0003800000 */
[----:B------:R-:W-:Y:S01]  /*1ea0*/  BPT.TRAP 0x1 ;  /* 0x000000040000795c */ /* 0x000fe20000300000 */
.L_x_31:
[----:B------:R-:W-:Y:S01]  /*1eb0*/  UIADD3 UR6, UR43, UR39, URZ ;  /* 0x000000272b067290 */ /* 0x000fe2000fffe03f */
[----:B------:R-:W-:-:S03]  /*1ec0*/  ISETP.GT.U32.AND P0, PT, R16, 0x1, PT ;  /* 0x000000011000780c */ /* 0x000fc60003f04070 */
[----:B------:R-:W-:-:S04]  /*1ed0*/  USHF.R.U32.HI UR4, URZ, 0x2, UR6 ;  /* 0x000000023f047899 */ /* 0x000fc80008011606 */
[----:B------:R-:W-:-:S04]  /*1ee0*/  UIMAD.WIDE.U32 UR4, UR4, 0x24924925, URZ ;  /* 0x24924925040478a5 */ /* 0x000fc8000f8e003f */
[----:B------:R-:W-:-:S04]  /*1ef0*/  UIMAD UR4, UR5, -0x1c, UR6 ;  /* 0xffffffe4050478a4 */ /* 0x000fc8000f8e0206 */
[----:B------:R-:W-:-:S04]  /*1f00*/  ULEA UR4, UR4, UR41, 0x3 ;  /* 0x0000002904047291 */ /* 0x000fc8000f8e183f */
[----:B------:R-:W-:-:S04]  /*1f10*/  UIADD3 UR4, UR4, 0xe0, URZ ;  /* 0x000000e004047890 */ /* 0x000fc8000fffe03f */
[----:B------:R-:W-:-:S09]  /*1f20*/  UPRMT UR4, URZ, 0x654, UR4 ;  /* 0x000006543f047896 */ /* 0x000fd20008000004 */
[----:B------:R-:W-:Y:S01]  /*1f30*/  SYNCS.ARRIVE.TRANS64.RED.A1T0 RZ, [UR4], RZ ;  /* 0x000000ffffff79a7 */ /* 0x000fe20008100404 */
[----:B------:R-:W-:Y:S05]  /*1f40*/  @P0 BRA `(.L_x_30) ;  /* 0x0000000000040947 */ /* 0x000fea0003800000 */
[----:B------:R-:W-:Y:S01]  /*1f50*/  BPT.TRAP 0x1 ;  /* 0x000000040000795c */ /* 0x000fe20000300000 */
.L_x_30:
[----:B------:R-:W-:Y:S01]  /*1f60*/  SHF.L.U32 R0, R71, 0x1f, RZ ;  /* 0x0000001f47007819 */ /* 0x000fe200000006ff */
[----:B------:R-:W-:Y:S01]  /*1f70*/  UIADD3 UR39, UR46, UR39, URZ ;  /* 0x000000272e277290 */ /* 0x000fe2000fffe03f */
[----:B------:R-:W3:Y:S01]  /*1f80*/  LDC R7, c[0x0][0x288] ;  /* 0x0000a200ff077b82 */ /* 0x000ee20000000800 */
[----:B------:R-:W-:Y:S01]  /*1f90*/  UISETP.GE.U32.AND UP1, UPT, UR46, 0x1c, UPT ;  /* 0x0000001c2e00788c */ /* 0x000fe2000bf26070 */
[----:B------:R-:W-:Y:S01]  /*1fa0*/  IMAD.SHL.U32 R8, R60, 0x2, RZ ;  /* 0x000000023c087824 */ /* 0x000fe200078e00ff */
[----:B------:R-:W-:Y:S02]  /*1fb0*/  UISETP.GT.U32.AND UP0, UPT, UR39, 0x1b, UPT ;  /* 0x0000001b2700788c */ /* 0x000fe4000bf04070 */
[----:B------:R-:W-:Y:S02]  /*1fc0*/  USHF.R.U32.HI UR4, URZ, 0x2, UR39 ;  /* 0x000000023f047899 */ /* 0x000fe40008011627 */
[----:B------:R-:W-:Y:S01]  /*1fd0*/  UISETP.LT.U32.AND UP0, UPT, UR46, 0x1c, UP0 ;  /* 0x0000001c2e00788c */ /* 0x000fe20008701070 */
[----:B------:R-:W4:Y:S01]  /*1fe0*/  SYNCS.PHASECHK.TRANS64.TRYWAIT P0, [R61+UR42+0x10], R0 ;  /* 0x000010003d0075a7 */ /* 0x000f22000800016a */
[----:B------:R-:W-:Y:S01]  /*1ff0*/  UIMAD.WIDE.U32 UR4, UR4, 0x24924925, URZ ;  /* 0x24924925040478a5 */ /* 0x000fe2000f8e003f */
[----:B------:R-:W-:Y:S01]  /*2000*/  SHF.R.S32.HI R9, RZ, 0x1f, R8 ;  /* 0x0000001fff097819 */ /* 0x000fe20000011408 */
[----:B------:R-:W-:-:S02]  /*2010*/  USEL UR6, URZ, 0x1, !UP0 ;  /* 0x000000013f067887 */ /* 0x000fc4000c000000 */
[----:B------:R-:W-:Y:S02]  /*2020*/  UIMAD UR39, UR5, -0x1c, UR39 ;  /* 0xffffffe4052778a4 */ /* 0x000fe4000f8e0227 */
[----:B------:R-:W-:-:S04]  /*2030*/  ULOP3.LUT UR38, UR38, UR6, URZ, 0x3c, !UPT ;  /* 0x0000000626267292 */ /* 0x000fc8000f8e3c3f */
[----:B------:R-:W-:Y:S01]  /*2040*/  @UP1 ULOP3.LUT UR38, UR38, 0x1, UR5, 0x78, !UPT ;  /* 0x0000000126261892 */ /* 0x000fe2000f8e7805 */
[----:B---34-:R-:W-:Y:S11]  /*2050*/  @!P0 BRA `(.L_x_32) ;  /* 0x0000004800288947 */ /* 0x018ff60003800000 */
.L_x_146:
[----:B---3--:R-:W-:Y:S01]  /*2060*/  IMAD.SHL.U32 R0, R19, 0x40, RZ ;  /* 0x0000004013007824 */ /* 0x008fe200078e00ff */
[----:B------:R-:W-:Y:S01]  /*2070*/  ULDC UR6, c[0x0][0x284] ;  /* 0x0000a10000067ab9 */ /* 0x000fe20000000800 */
[----:B------:R-:W-:Y:S01]  /*2080*/  IMAD.SHL.U32 R14, R22, 0x40, RZ ;  /* 0x00000040160e7824 */ /* 0x000fe200078e00ff */
[----:B------:R-:W-:Y:S01]  /*2090*/  SHF.R.S32.HI R11, RZ, 0x1f, R2 ;  /* 0x0000001fff0b7819 */ /* 0x000fe20000011402 */
[----:B------:R-:W-:Y:S01]  /*20a0*/  ULDC.64 UR4, c[0x0][0x5d0] ;  /* 0x0001740000047ab9 */ /* 0x000fe20000000a00 */
[----:B------:R-:W-:Y:S01]  /*20b0*/  ISETP.GE.AND P0, PT, R0, UR6, PT ;  /* 0x0000000600007c0c */ /* 0x000fe2000bf06270 */
[----:B--2---:R-:W-:Y:S01]  /*20c0*/  IMAD.WIDE.U32 R4, R2, UR4, R8 ;  /* 0x0000000402047c25 */ /* 0x004fe2000f8e0008 */
[----:B------:R-:W-:Y:S02]  /*20d0*/  SHF.R.S32.HI R15, RZ, 0x1f, R14 ;  /* 0x0000001fff0f7819 */ /* 0x000fe4000001140e */
[C---:B------:R-:W-:Y:S01]  /*20e0*/  ISETP.GE.OR P0, PT, R14.reuse, R7, P0 ;  /* 0x000000070e00720c */ /* 0x040fe20000706670 */
[----:B-1----:R-:W-:Y:S01]  /*20f0*/  IMAD R3, R11, UR4, RZ ;  /* 0x000000040b037c24 */ /* 0x002fe2000f8e02ff */
[----:B------:R-:W-:-:S03]  /*2100*/  IADD3 R4, P1, R14, R4, RZ ;  /* 0x000000040e047210 */ /* 0x000fc60007f3e0ff */
[----:B------:R-:W-:-:S05]  /*2110*/  IMAD R3, R2, UR5, R3 ;  /* 0x0000000502037c24 */ /* 0x000fca000f8e0203 */
[----:B------:R-:W-:-:S03]  /*2120*/  IADD3.X R5, R15, R5, R3, P1, !PT ;  /* 0x000000050f057210 */ /* 0x000fc60000ffe403 */
[----:B------:R-:W-:Y:S05]  /*2130*/  @P0 BRA `(.L_x_33) ;  /* 0x0000002000b00947 */ /* 0x000fea0003800000 */
[----:B------:R-:W1:Y:S01]  /*2140*/  LDC.64 R74, c[0x0][0x5c8] ;  /* 0x00017200ff4a7b82 */ /* 0x000e620000000a00 */
[----:B-----5:R-:W-:Y:S01]  /*2150*/  FSETP.NEU.AND P0, PT, R57, RZ, PT ;  /* 0x000000ff3900720b */ /* 0x020fe20003f0d000 */
[----:B------:R-:W-:Y:S01]  /*2160*/  IMAD R3, R60, -0x2, R7 ;  /* 0xfffffffe3c037824 */ /* 0x000fe200078e0207 */
[----:B------:R-:W-:Y:S01]  /*2170*/  BSSY B0, `(.L_x_33) ;  /* 0x0000228000007945 */ /* 0x000fe20003800000 */
[----:B------:R-:W-:-:S04]  /*2180*/  IMAD.WIDE R66, R19, 0x40, R58 ;  /* 0x0000004013427825 */ /* 0x000fc800078e023a */
[----:B------:R-:W-:Y:S02]  /*2190*/  IMAD.IADD R3, R3, 0x1, -R14 ;  /* 0x0000000103037824 */ /* 0x000fe400078e0a0e */
[----:B------:R-:W-:-:S03]  /*21a0*/  IMAD.IADD R0, R65, 0x1, -R0 ;  /* 0x0000000141007824 */ /* 0x000fc600078e0a00 */
[----:B------:R-:W-:-:S04]  /*21b0*/  ISETP.GT.AND P2, PT, R3, RZ, PT ;  /* 0x000000ff0300720c */ /* 0x000fc80003f44270 */
[----:B------:R-:W-:Y:S01]  /*21c0*/  ISETP.GT.AND P1, PT, R0, RZ, P2 ;  /* 0x000000ff0000720c */ /* 0x000fe20001724270 */
[-C--:B-1----:R-:W-:Y:S02]  /*21d0*/  IMAD R6, R67, R74.reuse, RZ ;  /* 0x0000004a43067224 */ /* 0x082fe400078e02ff */
[----:B------:R-:W-:-:S04]  /*21e0*/  IMAD.WIDE.U32 R68, R66, R74, R4 ;  /* 0x0000004a42447225 */ /* 0x000fc800078e0004 */
[----:B------:R-:W-:-:S04]  /*21f0*/  IMAD R5, R66, R75, R6 ;  /* 0x0000004b42057224 */ /* 0x000fc800078e0206 */
[----:B------:R-:W-:Y:S01]  /*2200*/  IMAD.IADD R7, R69, 0x1, R5 ;  /* 0x0000000145077824 */ /* 0x000fe200078e0205 */
[----:B------:R-:W-:Y:S06]  /*2210*/  @!P0 BRA `(.L_x_34) ;  /* 0x0000001400e48947 */ /* 0x000fec0003800000 */
[----:B------:R-:W1:Y:S01]  /*2220*/  LDC.64 R72, c[0x0][0x5b8] ;  /* 0x00016e00ff487b82 */ /* 0x000e620000000a00 */
[----:B------:R-:W-:-:S07]  /*2230*/  ULDC.64 UR4, c[0x0][0x5c0] ;  /* 0x0001700000047ab9 */ /* 0x000fce0000000a00 */
[----:B------:R-:W2:Y:S08]  /*2240*/  LDC.64 R76, c[0x0][0x5b0] ;  /* 0x00016c00ff4c7b82 */ /* 0x000eb00000000a00 */
[----:B------:R-:W0:Y:S01]  /*2250*/  LDC.64 R78, c[0x0][0x5a8] ;  /* 0x00016a00ff4e7b82 */ /* 0x000e220000000a00 */
[-C--:B-1----:R-:W-:Y:S02]  /*2260*/  IMAD R6, R11, R72.reuse, RZ ;  /* 0x000000480b067224 */ /* 0x082fe400078e02ff */
[----:B------:R-:W-:-:S04]  /*2270*/  IMAD.WIDE.U32 R4, R2, R72, R8 ;  /* 0x0000004802047225 */ /* 0x000fc800078e0008 */
[----:B------:R-:W-:Y:S01]  /*2280*/  IMAD R69, R2, R73, R6 ;  /* 0x0000004902457224 */ /* 0x000fe200078e0206 */
[----:B------:R-:W-:Y:S01]  /*2290*/  IADD3 R10, P0, R14, R4, RZ ;  /* 0x000000040e0a7210 */ /* 0x000fe20007f1e0ff */
[----:B--2---:R-:W-:-:S03]  /*22a0*/  IMAD R4, R67, R76, RZ ;  /* 0x0000004c43047224 */ /* 0x004fc600078e02ff */
[----:B------:R-:W-:Y:S01]  /*22b0*/  IADD3.X R11, R15, R5, R69, P0, !PT ;  /* 0x000000050f0b7210 */ /* 0x000fe200007fe445 */
[C---:B------:R-:W-:Y:S02]  /*22c0*/  IMAD R73, R66.reuse, R77, R4 ;  /* 0x0000004d42497224 */ /* 0x040fe400078e0204 */
[----:B------:R-:W-:-:S04]  /*22d0*/  IMAD.WIDE.U32 R4, R66, R76, R10 ;  /* 0x0000004c42047225 */ /* 0x000fc800078e000a */
[----:B------:R-:W-:Y:S01]  /*22e0*/  IMAD.IADD R5, R5, 0x1, R73 ;  /* 0x0000000105057824 */ /* 0x000fe200078e0249 */
[----:B0-----:R-:W-:-:S04]  /*22f0*/  LEA R12, P0, R4, R78, 0x1 ;  /* 0x0000004e040c7211 */ /* 0x001fc800078008ff */
[----:B------:R-:W-:-:S05]  /*2300*/  LEA.HI.X R13, R4, R79, R5, 0x1, P0 ;  /* 0x0000004f040d7211 */ /* 0x000fca00000f0c05 */
[----:B------:R-:W2:Y:S01]  /*2310*/  @P1 LDG.E.LTC128B.U16 R19, desc[UR36][R12.64] ;  /* 0x000000240c131981 */ /* 0x000ea2000c1e1520 */
[----:B------:R-:W-:Y:S01]  /*2320*/  IMAD.WIDE.U32 R4, R66, R76, R14 ;  /* 0x0000004c42047225 */ /* 0x000fe200078e000e */
[----:B------:R-:W-:Y:S02]  /*2330*/  BSSY B1, `(.L_x_35) ;  /* 0x0000015000017945 */ /* 0x000fe40003800000 */
[----:B------:R-:W-:-:S04]  /*2340*/  IADD3 R20, P0, R8, R4, RZ ;  /* 0x0000000408147210 */ /* 0x000fc80007f1e0ff */
[----:B------:R-:W-:Y:S02]  /*2350*/  IADD3.X R21, R9, R73, R5, P0, !PT ;  /* 0x0000004909157210 */ /* 0x000fe400007fe405 */
[----:B------:R-:W-:Y:S01]  /*2360*/  LEA R6, P0, R68, UR4, 0x1 ;  /* 0x0000000444067c11 */ /* 0x000fe2000f8008ff */
[----:B------:R-:W-:-:S03]  /*2370*/  IMAD.WIDE.U32 R20, R2, R72, R20 ;  /* 0x0000004802147225 */ /* 0x000fc600078e0014 */
[----:B------:R-:W-:Y:S02]  /*2380*/  LEA.HI.X R7, R68, UR5, R7, 0x1, P0 ;  /* 0x0000000544077c11 */ /* 0x000fe400080f0c07 */
[----:B------:R-:W-:-:S04]  /*2390*/  ISETP.GT.AND P0, PT, R3, 0x1, PT ;  /* 0x000000010300780c */ /* 0x000fc80003f04270 */
[----:B------:R-:W-:Y:S01]  /*23a0*/  ISETP.GT.AND P3, PT, R0, RZ, P0 ;  /* 0x000000ff0000720c */ /* 0x000fe20000764270 */
[----:B--2---:R-:W-:-:S05]  /*23b0*/  HADD2.F32 R4, -RZ, R19.H0_H0 ;  /* 0x20000013ff047230 */ /* 0x004fca0000004100 */
[----:B------:R-:W-:Y:S01]  /*23c0*/  FMUL R5, R4, R57 ;  /* 0x0000003904057220 */ /* 0x000fe20000400000 */
[----:B------:R-:W-:-:S03]  /*23d0*/  LEA R4, P4, R20, R78, 0x1 ;  /* 0x0000004e14047211 */ /* 0x000fc600078808ff */
[----:B------:R-:W-:-:S05]  /*23e0*/  FFMA R5, R24, R56, R5 ;  /* 0x0000003818057223 */ /* 0x000fca0000000005 */
[----:B------:R-:W-:Y:S01]  /*23f0*/  F2FP.F16.F32.PACK_AB R12, RZ, R5 ;  /* 0x00000005ff0c723e */ /* 0x000fe200000000ff */
[----:B------:R-:W-:-:S03]  /*2400*/  IMAD.IADD R5, R69, 0x1, R21 ;  /* 0x0000000145057824 */ /* 0x000fc600078e0215 */
[----:B------:R-:W-:Y:S01]  /*2410*/  PRMT R13, R12, 0x7610, R13 ;  /* 0x000076100c0d7816 */ /* 0x000fe2000000000d */
[----:B------:R-:W-:Y:S01]  /*2420*/  IMAD.SHL.U32 R12, R76, 0x8, RZ ;  /* 0x000000084c0c7824 */ /* 0x000fe200078e00ff */
[----:B------:R-:W-:-:S03]  /*2430*/  LEA.HI.X R5, R20, R79, R5, 0x1, P4 ;  /* 0x0000004f14057211 */ /* 0x000fc600020f0c05 */
[----:B------:R0:W-:Y:S02]  /*2440*/  @P1 STG.E.U16 desc[UR36][R6.64], R13 ;  /* 0x0000000d06001986 */ /* 0x0001e4000c101524 */
[----:B0-----:R-:W-:Y:S01]  /*2450*/  SHF.L.U64.HI R13, R76, 0x3, R77 ;  /* 0x000000034c0d7819 */ /* 0x001fe2000001024d */
[----:B------:R-:W-:Y:S06]  /*2460*/  @!P3 BRA `(.L_x_36) ;  /* 0x000000000004b947 */ /* 0x000fec0003800000 */
[----:B------:R0:W5:Y:S02]  /*2470*/  LDG.E.LTC128B.U16 R19, desc[UR36][R4.64+0x2] ;  /* 0x0000022404137981 */ /* 0x000164000c1e1520 */
.L_x_36:
[----:B------:R-:W-:Y:S05]  /*2480*/  BSYNC B1 ;  /* 0x0000000000017941 */ /* 0x000fea0003800000 */
.L_x_35:
[----:B-----5:R-:W-:Y:S01]  /*2490*/  HADD2.F32 R20, -RZ, R19.H0_H0 ;  /* 0x20000013ff147230 */ /* 0x020fe20000004100 */
[----:B------:R-:W-:Y:S01]  /*24a0*/  ISETP.GT.AND P2, PT, R0, 0x8, P2 ;  /* 0x000000080000780c */ /* 0x000fe20001744270 */
[----:B------:R-:W-:-:S04]  /*24b0*/  IMAD.WIDE.U32 R66, R66, R76, R12 ;  /* 0x0000004c42427225 */ /* 0x000fc800078e000c */
[----:B------:R-:W-:Y:S01]  /*24c0*/  FMUL R20, R20, R57 ;  /* 0x0000003914147220 */ /* 0x000fe20000400000 */
[----:B------:R-:W-:Y:S01]  /*24d0*/  IMAD.IADD R73, R73, 0x1, R67 ;  /* 0x0000000149497824 */ /* 0x000fe200078e0243 */
[----:B------:R-:W-:Y:S02]  /*24e0*/  IADD3 R10, P1, R10, R66, RZ ;  /* 0x000000420a0a7210 */ /* 0x000fe40007f3e0ff */
[----:B------:R-:W-:-:S03]  /*24f0*/  FFMA R20, R25, R56, R20 ;  /* 0x0000003819147223 */ /* 0x000fc60000000014 */
[----:B------:R-:W-:Y:S01]  /*2500*/  IMAD.X R11, R73, 0x1, R11, P1 ;  /* 0x00000001490b7824 */ /* 0x000fe200008e060b */
[C---:B------:R-:W-:Y:S02]  /*2510*/  LEA R12, P1, R10.reuse, R78, 0x1 ;  /* 0x0000004e0a0c7211 */ /* 0x040fe400078208ff */
[----:B------:R-:W-:Y:S02]  /*2520*/  F2FP.F16.F32.PACK_AB R20, RZ, R20 ;  /* 0x00000014ff14723e */ /* 0x000fe400000000ff */
[----:B------:R-:W-:-:S03]  /*2530*/  LEA.HI.X R13, R10, R79, R11, 0x1, P1 ;  /* 0x0000004f0a0d7211 */ /* 0x000fc600008f0c0b */
[----:B------:R1:W-:Y:S04]  /*2540*/  @P3 STG.E.U16 desc[UR36][R6.64+0x2], R20 ;  /* 0x0000021406003986 */ /* 0x0003e8000c101524 */
[----:B------:R-:W2:Y:S01]  /*2550*/  @P2 LDG.E.LTC128B.U16 R19, desc[UR36][R12.64] ;  /* 0x000000240c132981 */ /* 0x000ea2000c1e1520 */
[----:B------:R-:W-:Y:S01]  /*2560*/  IADD3 R14, P1, P3, R8, R66, R14 ;  /* 0x00000042080e7210 */ /* 0x000fe20007b3e00e */
[----:B------:R-:W-:Y:S01]  /*2570*/  BSSY B1, `(.L_x_37) ;  /* 0x0000011000017945 */ /* 0x000fe20003800000 */
[C---:B------:R-:W-:Y:S02]  /*2580*/  SHF.L.U64.HI R11, R74.reuse, 0x4, R75 ;  /* 0x000000044a0b7819 */ /* 0x040fe4000001024b */
[----:B------:R-:W-:Y:S02]  /*2590*/  IADD3.X R15, R9, R73, R15, P1, P3 ;  /* 0x00000049090f7210 */ /* 0x000fe40000fe640f */
[----:B------:R-:W-:-:S02]  /*25a0*/  LEA R10, P1, R74, R6, 0x4 ;  /* 0x000000064a0a7211 */ /* 0x000fc400078220ff */
[----:B------:R-:W-:Y:S01]  /*25b0*/  ISETP.GT.AND P0, PT, R0, 0x8, P0 ;  /* 0x000000080000780c */ /* 0x000fe20000704270 */
[----:B------:R-:W-:-:S04]  /*25c0*/  IMAD.WIDE.U32 R14, R2, R72, R14 ;  /* 0x00000048020e7225 */ /* 0x000fc800078e000e */
[----:B------:R-:W-:Y:S02]  /*25d0*/  IMAD.X R11, R11, 0x1, R7, P1 ;  /* 0x000000010b0b7824 */ /* 0x000fe400008e0607 */
[----:B------:R-:W-:Y:S02]  /*25e0*/  IMAD.IADD R2, R69, 0x1, R15 ;  /* 0x0000000145027824 */ /* 0x000fe400078e020f */
[----:B--2---:R-:W-:-:S05]  /*25f0*/  HADD2.F32 R8, -RZ, R19.H0_H0 ;  /* 0x20000013ff087230 */ /* 0x004fca0000004100 */
[----:B------:R-:W-:Y:S01]  /*2600*/  FMUL R9, R8, R57 ;  /* 0x0000003908097220 */ /* 0x000fe20000400000 */
[----:B------:R-:W-:-:S03]  /*2610*/  LEA R8, P3, R14, R78, 0x1 ;  /* 0x0000004e0e087211 */ /* 0x000fc600078608ff */
[----:B------:R-:W-:-:S05]  /*2620*/  FFMA R9, R26, R56, R9 ;  /* 0x000000381a097223 */ /* 0x000fca0000000009 */
[----:B------:R-:W-:Y:S02]  /*2630*/  F2FP.F16.F32.PACK_AB R12, RZ, R9 ;  /* 0x00000009ff0c723e */ /* 0x000fe400000000ff */
[----:B------:R-:W-:-:S03]  /*2640*/  LEA.HI.X R9, R14, R79, R2, 0x1, P3 ;  /* 0x0000004f0e097211 */ /* 0x000fc600018f0c02 */
[----:B------:R1:W-:Y:S01]  /*2650*/  @P2 STG.E.U16 desc[UR36][R10.64], R12 ;  /* 0x0000000c0a002986 */ /* 0x0003e2000c101524 */
[----:B------:R-:W-:Y:S05]  /*2660*/  @!P0 BRA `(.L_x_38) ;  /* 0x0000000000048947 */ /* 0x000fea0003800000 */
[----:B------:R2:W5:Y:S02]  /*2670*/  LDG.E.LTC128B.U16 R19, desc[UR36][R8.64+0x2] ;  /* 0x0000022408137981 */ /* 0x000564000c1e1520 */
.L_x_38:
[----:B------:R-:W-:Y:S05]  /*2680*/  BSYNC B1 ;  /* 0x0000000000017941 */ /* 0x000fea0003800000 */
.L_x_37:
[----:B-----5:R-:W-:Y:S01]  /*2690*/  HADD2.F32 R2, -RZ, R19.H0_H0 ;  /* 0x20000013ff027230 */ /* 0x020fe20000004100 */
[----:B------:R-:W-:Y:S01]  /*26a0*/  ISETP.GT.AND P1, PT, R3, 0x8, PT ;  /* 0x000000080300780c */ /* 0x000fe20003f24270 */
[----:B------:R-:W-:Y:S03]  /*26b0*/  BSSY B1, `(.L_x_39) ;  /* 0x0000008000017945 */ /* 0x000fe60003800000 */
[----:B------:R-:W-:Y:S01]  /*26c0*/  FMUL R2, R2, R57 ;  /* 0x0000003902027220 */ /* 0x000fe20000400000 */
[----:B------:R-:W-:-:S03]  /*26d0*/  ISETP.GT.AND P2, PT, R0, RZ, P1 ;  /* 0x000000ff0000720c */ /* 0x000fc60000f44270 */
[----:B------:R-:W-:-:S05]  /*26e0*/  FFMA R2, R27, R56, R2 ;  /* 0x000000381b027223 */ /* 0x000fca0000000002 */
[----:B------:R-:W-:-:S05]  /*26f0*/  F2FP.F16.F32.PACK_AB R2, RZ, R2 ;  /* 0x00000002ff02723e */ /* 0x000fca00000000ff */
[----:B------:R3:W-:Y:S01]  /*2700*/  @P0 STG.E.U16 desc[UR36][R10.64+0x2], R2 ;  /* 0x000002020a000986 */ /* 0x0007e2000c101524 */
[----:B------:R-:W-:Y:S05]  /*2710*/  @!P2 BRA `(.L_x_40) ;  /* 0x000000000004a947 */ /* 0x000fea0003800000 */
[----:B------:R4:W5:Y:S02]  /*2720*/  LDG.E.LTC128B.U16 R19, desc[UR36][R4.64+0x10] ;  /* 0x0000102404137981 */ /* 0x000964000c1e1520 */
.L_x_40:
[----:B------:R-:W-:Y:S05]  /*2730*/  BSYNC B1 ;  /* 0x0000000000017941 */ /* 0x000fea0003800000 */
.L_x_39:
[----:B---3-5:R-:W-:Y:S01]  /*2740*/  HADD2.F32 R2, -RZ, R19.H0_H0 ;  /* 0x20000013ff027230 */ /* 0x028fe20000004100 */
        /* <DEDUP_REMOVED lines=9> */
.L_x_42:
[----:B------:R-:W-:Y:S05]  /*27e0*/  BSYNC B1 ;  /* 0x0000000000017941 */ /* 0x000fea0003800000 */
.L_x_41:
[----:B-----5:R-:W-:Y:S01]  /*27f0*/  HADD2.F32 R2, -RZ, R19.H0_H0 ;  /* 0x20000013ff027230 */ /* 0x020fe20000004100 */
[----:B------:R-:W-:Y:S01]  /*2800*/  ISETP.GT.AND P1, PT, R0, 0x8, P1 ;  /* 0x000000080000780c */ /* 0x000fe20000f24270 */
[----:B------:R-:W-:Y:S03]  /*2810*/  BSSY B1, `(.L_x_43) ;  /* 0x0000007000017945 */ /* 0x000fe60003800000 */
[----:B------:R-:W-:-:S04]  /*2820*/  FMUL R2, R2, R57 ;  /* 0x0000003902027220 */ /* 0x000fc80000400000 */
[----:B------:R-:W-:-:S05]  /*2830*/  FFMA R2, R29, R56, R2 ;  /* 0x000000381d027223 */ /* 0x000fca0000000002 */
[----:B------:R-:W-:-:S05]  /*2840*/  F2FP.F16.F32.PACK_AB R2, RZ, R2 ;  /* 0x00000002ff02723e */ /* 0x000fca00000000ff */
[----:B------:R0:W-:Y:S01]  /*2850*/  @P3 STG.E.U16 desc[UR36][R6.64+0x12], R2 ;  /* 0x0000120206003986 */ /* 0x0001e2000c101524 */
[----:B------:R-:W-:Y:S05]  /*2860*/  @!P1 BRA `(.L_x_44) ;  /* 0x0000000000049947 */ /* 0x000fea0003800000 */
[----:B------:R0:W5:Y:S02]  /*2870*/  LDG.E.LTC128B.U16 R19, desc[UR36][R8.64+0x10] ;  /* 0x0000102408137981 */ /* 0x000164000c1e1520 */
.L_x_44:
[----:B------:R-:W-:Y:S05]  /*2880*/  BSYNC B1 ;  /* 0x0000000000017941 */ /* 0x000fea0003800000 */
.L_x_43:
[----:B0----5:R-:W-:Y:S01]  /*2890*/  HADD2.F32 R2, -RZ, R19.H0_H0 ;  /* 0x20000013ff027230 */ /* 0x021fe20000004100 */
[----:B------:R-:W-:Y:S01]  /*28a0*/  ISETP.GT.AND P0, PT, R0, 0x8, P0 ;  /* 0x000000080000780c */ /* 0x000fe20000704270 */
[----:B------:R-:W-:Y:S03]  /*28b0*/  BSSY B1, `(.L_x_45) ;  /* 0x0000007000017945 */ /* 0x000fe60003800000 */
[----:B---3--:R-:W-:-:S04]  /*28c0*/  FMUL R13, R2, R57 ;  /* 0x00000039020d7220 */ /* 0x008fc80000400000 */
[----:B------:R-:W-:-:S05]  /*28d0*/  FFMA R13, R30, R56, R13 ;  /* 0x000000381e0d7223 */ /* 0x000fca000000000d */
[----:B------:R-:W-:-:S05]  /*28e0*/  F2FP.F16.F32.PACK_AB R13, RZ, R13 ;  /* 0x0000000dff0d723e */ /* 0x000fca00000000ff */
[----:B------:R0:W-:Y:S01]  /*28f0*/  @P1 STG.E.U16 desc[UR36][R10.64+0x10], R13 ;  /* 0x0000100d0a001986 */ /* 0x0001e2000c101524 */
[----:B------:R-:W-:Y:S05]  /*2900*/  @!P0 BRA `(.L_x_46) ;  /* 0x0000000000048947 */ /* 0x000fea0003800000 */
[----:B------:R3:W5:Y:S02]  /*2910*/  LDG.E.LTC128B.U16 R19, desc[UR36][R8.64+0x12] ;  /* 0x0000122408137981 */ /* 0x000764000c1e1520 */
.L_x_46:
[----:B------:R-:W-:Y:S05]  /*2920*/  BSYNC B1 ;  /* 0x0000000000017941 */ /* 0x000fea0003800000 */
.L_x_45:
        /* <DEDUP_REMOVED lines=10> */
.L_x_48:
[----:B------:R-:W-:Y:S05]  /*29d0*/  BSYNC B1 ;  /* 0x0000000000017941 */ /* 0x000fea0003800000 */
.L_x_47:
[----:B0----5:R-:W-:Y:S01]  /*29e0*/  HADD2.F32 R2, -RZ, R19.H0_H0 ;  /* 0x20000013ff027230 */ /* 0x021fe20000004100 */
        /* <DEDUP_REMOVED lines=9> */
.L_x_50:
[----:B------:R-:W-:Y:S05]  /*2a80*/  BSYNC B1 ;  /* 0x0000000000017941 */ /* 0x000fea0003800000 */
.L_x_49:
        /* <DEDUP_REMOVED lines=9> */
.L_x_52:
[----:B------:R-:W-:Y:S05]  /*2b20*/  BSYNC B1 ;  /* 0x0000000000017941 */ /* 0x000fea0003800000 */
.L_x_51:
[----:B0----5:R-:W-:Y:S01]  /*2b30*/  HADD2.F32 R2, -RZ, R19.H0_H0 ;  /* 0x20000013ff027230 */ /* 0x021fe20000004100 */
        /* <DEDUP_REMOVED lines=8> */
.L_x_54:
[----:B------:R-:W-:Y:S05]  /*2bc0*/  BSYNC B1 ;  /* 0x0000000000017941 */ /* 0x000fea0003800000 */
.L_x_53:
        /* <DEDUP_REMOVED lines=10> */
.L_x_56:
[----:B------:R-:W-:Y:S05]  /*2c70*/  BSYNC B1 ;  /* 0x0000000000017941 */ /* 0x000fea0003800000 */
.L_x_55:
        /* <DEDUP_REMOVED lines=10> */
.L_x_58:
[----:B------:R-:W-:Y:S05]  /*2d20*/  BSYNC B1 ;  /* 0x0000000000017941 */ /* 0x000fea0003800000 */
.L_x_57:
        /* <DEDUP_REMOVED lines=9> */
.L_x_60:
[----:B------:R-:W-:Y:S05]  /*2dc0*/  BSYNC B1 ;  /* 0x0000000000017941 */ /* 0x000fea0003800000 */
.L_x_59:
        /* <DEDUP_REMOVED lines=9> */
.L_x_62:
[----:B------:R-:W-:Y:S05]  /*2e60*/  BSYNC B1 ;  /* 0x0000000000017941 */ /* 0x000fea0003800000 */
.L_x_61:
        /* <DEDUP_REMOVED lines=10> */
.L_x_64:
[----:B------:R-:W-:Y:S05]  /*2f10*/  BSYNC B1 ;  /* 0x0000000000017941 */ /* 0x000fea0003800000 */
.L_x_63:
        /* <DEDUP_REMOVED lines=10> */
.L_x_66:
[----:B------:R-:W-:Y:S05]  /*2fc0*/  BSYNC B1 ;  /* 0x0000000000017941 */ /* 0x000fea0003800000 */
.L_x_65:
        /* <DEDUP_REMOVED lines=9> */
.L_x_68:
[----:B------:R-:W-:Y:S05]  /*3060*/  BSYNC B1 ;  /* 0x0000000000017941 */ /* 0x000fea0003800000 */
.L_x_67:
        /* <DEDUP_REMOVED lines=9> */
.L_x_70:
[----:B------:R-:W-:Y:S05]  /*3100*/  BSYNC B1 ;  /* 0x0000000000017941 */ /* 0x000fea0003800000 */
.L_x_69:
        /* <DEDUP_REMOVED lines=10> */
.L_x_72:
[----:B------:R-:W-:Y:S05]  /*31b0*/  BSYNC B1 ;  /* 0x0000000000017941 */ /* 0x000fea0003800000 */
.L_x_71:
        /* <DEDUP_REMOVED lines=10> */
.L_x_74:
[----:B------:R-:W-:Y:S05]  /*3260*/  BSYNC B1 ;  /* 0x0000000000017941 */ /* 0x000fea0003800000 */
.L_x_73:
        /* <DEDUP_REMOVED lines=9> */
.L_x_76:
[----:B------:R-:W-:Y:S05]  /*3300*/  BSYNC B1 ;  /* 0x0000000000017941 */ /* 0x000fea0003800000 */
.L_x_75:
        /* <DEDUP_REMOVED lines=9> */
.L_x_78:
[----:B------:R-:W-:Y:S05]  /*33a0*/  BSYNC B1 ;  /* 0x0000000000017941 */ /* 0x000fea0003800000 */
.L_x_77:
        /* <DEDUP_REMOVED lines=10> */
.L_x_80:
[----:B------:R-:W-:Y:S05]  /*3450*/  BSYNC B1 ;  /* 0x0000000000017941 */ /* 0x000fea0003800000 */
.L_x_79:
        /* <DEDUP_REMOVED lines=10> */
.L_x_82:
[----:B------:R-:W-:Y:S05]  /*3500*/  BSYNC B1 ;  /* 0x0000000000017941 */ /* 0x000fea0003800000 */
.L_x_81:
        /* <DEDUP_REMOVED lines=9> */
.L_x_84:
[----:B------:R-:W-:Y:S05]  /*35a0*/  BSYNC B1 ;  /* 0x0000000000017941 */ /* 0x000fea0003800000 */
.L_x_83:
        /* <DEDUP_REMOVED lines=9> */
.L_x_86:
[----:B------:R-:W-:Y:S05]  /*3640*/  BSYNC B1 ;  /* 0x0000000000017941 */ /* 0x000fea0003800000 */
.L_x_85:
        /* <DEDUP_REMOVED lines=10> */
.L_x_88:
[----:B------:R-:W-:Y:S05]  /*36f0*/  BSYNC B1 ;  /* 0x0000000000017941 */ /* 0x000fea0003800000 */
.L_x_87:
[----:B0----5:R-:W-:Y:S01]  /*3700*/  HADD2.F32 R2, -RZ, R19.H0_H0 ;  /* 0x20000013ff027230 */ /* 0x021fe20000004100 */
[----:B------:R-:W-:Y:S01]  /*3710*/  ISETP.GT.AND P0, PT, R3, 0x39, PT ;  /* 0x000000390300780c */ /* 0x000fe20003f04270 */
[----:B------:R-:W-:Y:S01]  /*3720*/  @P2 IMAD.MOV.U32 R3, RZ, RZ, R7 ;  /* 0x000000ffff032224 */ /* 0x000fe200078e0007 */
[----:B------:R-:W-:Y:S02]  /*3730*/  BSSY B1, `(.L_x_89) ;  /* 0x0000009000017945 */ /* 0x000fe40003800000 */
[----:B------:R-:W-:Y:S01]  /*3740*/  FMUL R13, R2, R57 ;  /* 0x00000039020d7220 */ /* 0x000fe20000400000 */
[----:B------:R-:W-:Y:S01]  /*3750*/  @P2 IMAD.MOV.U32 R2, RZ, RZ, R6 ;  /* 0x000000ffff022224 */ /* 0x000fe200078e0006 */
[----:B------:R-:W-:Y:S02]  /*3760*/  ISETP.GT.AND P3, PT, R0, RZ, P0 ;  /* 0x000000ff0000720c */ /* 0x000fe40000764270 */
[----:B------:R-:W-:-:S05]  /*3770*/  FFMA R13, R52, R56, R13 ;  /* 0x00000038340d7223 */ /* 0x000fca000000000d */
[----:B------:R-:W-:-:S05]  /*3780*/  F2FP.F16.F32.PACK_AB R13, RZ, R13 ;  /* 0x0000000dff0d723e */ /* 0x000fca00000000ff */
[----:B------:R0:W-:Y:S01]  /*3790*/  @P2 STG.E.U16 desc[UR36][R2.64+0x70], R13 ;  /* 0x0000700d02002986 */ /* 0x0001e2000c101524 */
[----:B------:R-:W-:Y:S05]  /*37a0*/  @!P3 BRA `(.L_x_90) ;  /* 0x000000000004b947 */ /* 0x000fea0003800000 */
[----:B------:R0:W5:Y:S02]  /*37b0*/  LDG.E.LTC128B.U16 R19, desc[UR36][R4.64+0x72] ;  /* 0x0000722404137981 */ /* 0x000164000c1e1520 */
.L_x_90:
[----:B------:R-:W-:Y:S05]  /*37c0*/  BSYNC B1 ;  /* 0x0000000000017941 */ /* 0x000fea0003800000 */
.L_x_89:
        /* <DEDUP_REMOVED lines=9> */
.L_x_92:
[----:B------:R-:W-:Y:S05]  /*3860*/  BSYNC B1 ;  /* 0x0000000000017941 */ /* 0x000fea0003800000 */
.L_x_91:
[----:B0----5:R-:W-:Y:S01]  /*3870*/  HADD2.F32 R2, -RZ, R19.H0_H0 ;  /* 0x20000013ff027230 */ /* 0x021fe20000004100 */
[----:B------:R-:W-:Y:S01]  /*3880*/  ISETP.GT.AND P0, PT, R0, 0x8, P0 ;  /* 0x000000080000780c */ /* 0x000fe20000704270 */
[----:B------:R-:W-:Y:S03]  /*3890*/  BSSY B1, `(.L_x_93) ;  /* 0x000000a000017945 */ /* 0x000fe60003800000 */
[----:B------:R-:W-:Y:S01]  /*38a0*/  FMUL R3, R2, R57 ;  /* 0x0000003902037220 */ /* 0x000fe20000400000 */
[----:B------:R-:W-:-:S03]  /*38b0*/  @P1 IMAD.MOV.U32 R2, RZ, RZ, R10 ;  /* 0x000000ffff021224 */ /* 0x000fc600078e000a */
[----:B------:R-:W-:-:S05]  /*38c0*/  FFMA R3, R54, R56, R3 ;  /* 0x0000003836037223 */ /* 0x000fca0000000003 */
[----:B------:R-:W-:-:S04]  /*38d0*/  F2FP.F16.F32.PACK_AB R3, RZ, R3 ;  /* 0x00000003ff03723e */ /* 0x000fc800000000ff */
[----:B----4-:R-:W-:Y:S01]  /*38e0*/  PRMT R4, R3, 0x7610, R4 ;  /* 0x0000761003047816 */ /* 0x010fe20000000004 */
[----:B------:R-:W-:-:S05]  /*38f0*/  @P1 IMAD.MOV.U32 R3, RZ, RZ, R11 ;  /* 0x000000ffff031224 */ /* 0x000fca00078e000b */
[----:B------:R0:W-:Y:S01]  /*3900*/  @P1 STG.E.U16 desc[UR36][R2.64+0x70], R4 ;  /* 0x0000700402001986 */ /* 0x0001e2000c101524 */
[----:B------:R-:W-:Y:S05]  /*3910*/  @!P0 BRA `(.L_x_94) ;  /* 0x0000000000048947 */ /* 0x000fea0003800000 */
[----:B------:R4:W5:Y:S02]  /*3920*/  LDG.E.LTC128B.U16 R19, desc[UR36][R8.64+0x72] ;  /* 0x0000722408137981 */ /* 0x000964000c1e1520 */
.L_x_94:
[----:B------:R-:W-:Y:S05]  /*3930*/  BSYNC B1 ;  /* 0x0000000000017941 */ /* 0x000fea0003800000 */
.L_x_93:
[----:B------:R-:W-:Y:S05]  /*3940*/  @!P0 BRA `(.L_x_95) ;  /* 0x0000000800a88947 */ /* 0x000fea0003800000 */
[----:B-----5:R-:W-:-:S05]  /*3950*/  HADD2.F32 R0, -RZ, R19.H0_H0 ;  /* 0x20000013ff007230 */ /* 0x020fca0000004100 */
[----:B------:R-:W-:-:S04]  /*3960*/  FMUL R0, R0, R57 ;  /* 0x0000003900007220 */ /* 0x000fc80000400000 */
[----:B------:R-:W-:-:S05]  /*3970*/  FFMA R0, R55, R56, R0 ;  /* 0x0000003837007223 */ /* 0x000fca0000000000 */
[----:B------:R-:W-:-:S05]  /*3980*/  F2FP.F16.F32.PACK_AB R0, RZ, R0 ;  /* 0x00000000ff00723e */ /* 0x000fca00000000ff */
[----:B------:R0:W-:Y:S01]  /*3990*/  STG.E.U16 desc[UR36][R10.64+0x72], R0 ;  /* 0x000072000a007986 */ /* 0x0001e2000c101524 */
[----:B------:R-:W-:Y:S05]  /*39a0*/  BRA `(.L_x_95) ;  /* 0x0000000800907947 */ /* 0x000fea0003800000 */
.L_x_34:
[----:B------:R-:W-:Y:S01]  /*39b0*/  ISETP.GT.AND P0, PT, R3, 0x1, PT ;  /* 0x000000010300780c */ /* 0x000fe20003f04270 */
[----:B------:R-:W-:Y:S01]  /*39c0*/  ULDC.64 UR4, c[0x0][0x5c0] ;  /* 0x0001700000047ab9 */ /* 0x000fe20000000a00 */
[-C--:B------:R-:W-:Y:S01]  /*39d0*/  FMUL R24, R24, R56.reuse ;  /* 0x0000003818187220 */ /* 0x080fe20000400000 */
[-C--:B------:R-:W-:Y:S01]  /*39e0*/  FMUL R25, R25, R56.reuse ;  /* 0x0000003819197220 */ /* 0x080fe20000400000 */
[----:B------:R-:W-:Y:S01]  /*39f0*/  ISETP.GT.AND P3, PT, R0, RZ, P0 ;  /* 0x000000ff0000720c */ /* 0x000fe20000764270 */
[-C--:B------:R-:W-:Y:S01]  /*3a00*/  FMUL R26, R26, R56.reuse ;  /* 0x000000381a1a7220 */ /* 0x080fe20000400000 */
[----:B------:R-:W-:Y:S01]  /*3a10*/  LEA R4, P4, R68, UR4, 0x1 ;  /* 0x0000000444047c11 */ /* 0x000fe2000f8808ff */
[----:B------:R-:W-:Y:S01]  /*3a20*/  FMUL R27, R27, R56 ;  /* 0x000000381b1b7220 */ /* 0x000fe20000400000 */
[----:B------:R-:W-:Y:S01]  /*3a30*/  F2FP.F16.F32.PACK_AB R24, RZ, R24 ;  /* 0x00000018ff18723e */ /* 0x000fe200000000ff */
[-C--:B------:R-:W-:Y:S01]  /*3a40*/  FMUL R28, R28, R56.reuse ;  /* 0x000000381c1c7220 */ /* 0x080fe20000400000 */
[----:B------:R-:W-:Y:S01]  /*3a50*/  LEA.HI.X R5, R68, UR5, R7, 0x1, P4 ;  /* 0x0000000544057c11 */ /* 0x000fe2000a0f0c07 */
[-C--:B------:R-:W-:Y:S01]  /*3a60*/  FMUL R29, R29, R56.reuse ;  /* 0x000000381d1d7220 */ /* 0x080fe20000400000 */
[----:B------:R-:W-:Y:S01]  /*3a70*/  F2FP.F16.F32.PACK_AB R25, RZ, R25 ;  /* 0x00000019ff19723e */ /* 0x000fe200000000ff */
[-C--:B------:R-:W-:Y:S01]  /*3a80*/  FMUL R30, R30, R56.reuse ;  /* 0x000000381e1e7220 */ /* 0x080fe20000400000 */
[----:B------:R-:W-:Y:S01]  /*3a90*/  SHF.L.U64.HI R75, R74, 0x4, R75 ;  /* 0x000000044a4b7819 */ /* 0x000fe2000001024b */
[----:B------:R-:W-:Y:S01]  /*3aa0*/  @P1 STG.E.U16 desc[UR36][R4.64], R24 ;  /* 0x0000001804001986 */ /* 0x000fe2000c101524 */
[----:B------:R-:W-:Y:S01]  /*3ab0*/  ISETP.GT.AND P1, PT, R3, 0x8, PT ;  /* 0x000000080300780c */ /* 0x000fe20003f24270 */
[----:B------:R-:W-:Y:S01]  /*3ac0*/  FMUL R31, R31, R56 ;  /* 0x000000381f1f7220 */ /* 0x000fe20000400000 */
[----:B------:R-:W-:Y:S01]  /*3ad0*/  ISETP.GT.AND P4, PT, R0, 0x8, P0 ;  /* 0x000000080000780c */ /* 0x000fe20000784270 */
[----:B------:R-:W-:Y:S01]  /*3ae0*/  @P3 STG.E.U16 desc[UR36][R4.64+0x2], R25 ;  /* 0x0000021904003986 */ /* 0x000fe2000c101524 */
[----:B------:R-:W-:Y:S01]  /*3af0*/  LEA R6, P3, R74, R4, 0x4 ;  /* 0x000000044a067211 */ /* 0x000fe200078620ff */
[-C--:B------:R-:W-:Y:S01]  /*3b00*/  FMUL R32, R32, R56.reuse ;  /* 0x0000003820207220 */ /* 0x080fe20000400000 */
[C---:B------:R-:W-:Y:S01]  /*3b10*/  ISETP.GT.AND P2, PT, R0.reuse, 0x8, P2 ;  /* 0x000000080000780c */ /* 0x040fe20001744270 */
[-C--:B------:R-:W-:Y:S01]  /*3b20*/  FMUL R33, R33, R56.reuse ;  /* 0x0000003821217220 */ /* 0x080fe20000400000 */
[----:B------:R-:W-:Y:S01]  /*3b30*/  ISETP.GT.AND P0, PT, R3, 0x9, PT ;  /* 0x000000090300780c */ /* 0x000fe20003f04270 */
[----:B------:R-:W-:Y:S01]  /*3b40*/  IMAD.X R7, R75, 0x1, R5, P3 ;  /* 0x000000014b077824 */ /* 0x000fe200018e0605 */
[----:B------:R-:W-:Y:S01]  /*3b50*/  ISETP.GT.AND P5, PT, R0, RZ, P1 ;  /* 0x000000ff0000720c */ /* 0x000fe20000fa4270 */
[-C--:B------:R-:W-:Y:S01]  /*3b60*/  FMUL R34, R34, R56.reuse ;  /* 0x0000003822227220 */ /* 0x080fe20000400000 */
[----:B------:R-:W-:Y:S01]  /*3b70*/  ISETP.GT.AND P3, PT, R0, RZ, P0 ;  /* 0x000000ff0000720c */ /* 0x000fe20000764270 */
[----:B------:R-:W-:Y:S01]  /*3b80*/  FMUL R35, R35, R56 ;  /* 0x0000003823237220 */ /* 0x000fe20000400000 */
[----:B------:R-:W-:Y:S01]  /*3b90*/  F2FP.F16.F32.PACK_AB R26, RZ, R26 ;  /* 0x0000001aff1a723e */ /* 0x000fe200000000ff */
[-C--:B------:R-:W-:Y:S01]  /*3ba0*/  FMUL R36, R36, R56.reuse ;  /* 0x0000003824247220 */ /* 0x080fe20000400000 */
[----:B------:R-:W-:Y:S01]  /*3bb0*/  F2FP.F16.F32.PACK_AB R27, RZ, R27 ;  /* 0x0000001bff1b723e */ /* 0x000fe200000000ff */
[----:B------:R-:W-:Y:S01]  /*3bc0*/  FMUL R37, R37, R56 ;  /* 0x0000003825257220 */ /* 0x000fe20000400000 */
[----:B------:R-:W-:Y:S01]  /*3bd0*/  F2FP.F16.F32.PACK_AB R28, RZ, R28 ;  /* 0x0000001cff1c723e */ /* 0x000fe200000000ff */
[----:B------:R-:W-:Y:S01]  /*3be0*/  @P2 STG.E.U16 desc[UR36][R6.64], R26 ;  /* 0x0000001a06002986 */ /* 0x000fe2000c101524 */
[----:B------:R-:W-:Y:S01]  /*3bf0*/  F2FP.F16.F32.PACK_AB R29, RZ, R29 ;  /* 0x0000001dff1d723e */ /* 0x000fe200000000ff */
[-C--:B------:R-:W-:Y:S01]  /*3c00*/  FMUL R38, R38, R56.reuse ;  /* 0x0000003826267220 */ /* 0x080fe20000400000 */
[C---:B------:R-:W-:Y:S01]  /*3c10*/  ISETP.GT.AND P2, PT, R0.reuse, 0x8, P1 ;  /* 0x000000080000780c */ /* 0x040fe20000f44270 */
[----:B------:R-:W-:Y:S01]  /*3c20*/  @P4 STG.E.U16 desc[UR36][R6.64+0x2], R27 ;  /* 0x0000021b06004986 */ /* 0x000fe2000c101524 */
[----:B------:R-:W-:Y:S01]  /*3c30*/  ISETP.GT.AND P1, PT, R3, 0x10, PT ;  /* 0x000000100300780c */ /* 0x000fe20003f24270 */
[----:B------:R-:W-:Y:S01]  /*3c40*/  FMUL R39, R39, R56 ;  /* 0x0000003827277220 */ /* 0x000fe20000400000 */
[----:B------:R-:W-:Y:S01]  /*3c50*/  F2FP.F16.F32.PACK_AB R30, RZ, R30 ;  /* 0x0000001eff1e723e */ /* 0x000fe200000000ff */
[----:B------:R-:W-:Y:S01]  /*3c60*/  @P5 STG.E.U16 desc[UR36][R4.64+0x10], R28 ;  /* 0x0000101c04005986 */ /* 0x000fe2000c101524 */
[----:B------:R-:W-:Y:S01]  /*3c70*/  ISETP.GT.AND P4, PT, R0, RZ, P1 ;  /* 0x000000ff0000720c */ /* 0x000fe20000f84270 */
[-C--:B------:R-:W-:Y:S01]  /*3c80*/  FMUL R40, R40, R56.reuse ;  /* 0x0000003828287220 */ /* 0x080fe20000400000 */
[----:B------:R-:W-:Y:S01]  /*3c90*/  F2FP.F16.F32.PACK_AB R31, RZ, R31 ;  /* 0x0000001fff1f723e */ /* 0x000fe200000000ff */
[----:B------:R-:W-:Y:S01]  /*3ca0*/  @P3 STG.E.U16 desc[UR36][R4.64+0x12], R29 ;  /* 0x0000121d04003986 */ /* 0x000fe2000c101524 */
[----:B------:R-:W-:Y:S01]  /*3cb0*/  ISETP.GT.AND P3, PT, R0, 0x8, P0 ;  /* 0x000000080000780c */ /* 0x000fe20000764270 */
[----:B------:R-:W-:Y:S01]  /*3cc0*/  FMUL R41, R41, R56 ;  /* 0x0000003829297220 */ /* 0x000fe20000400000 */
[----:B------:R-:W-:Y:S01]  /*3cd0*/  ISETP.GT.AND P0, PT, R3, 0x11, PT ;  /* 0x000000110300780c */ /* 0x000fe20003f04270 */
[----:B------:R-:W-:Y:S01]  /*3ce0*/  @P2 STG.E.U16 desc[UR36][R6.64+0x10], R30 ;  /* 0x0000101e06002986 */ /* 0x000fe2000c101524 */
[----:B------:R-:W-:Y:S01]  /*3cf0*/  F2FP.F16.F32.PACK_AB R32, RZ, R32 ;  /* 0x00000020ff20723e */ /* 0x000fe200000000ff */
[-C--:B------:R-:W-:Y:S01]  /*3d00*/  FMUL R42, R42, R56.reuse ;  /* 0x000000382a2a7220 */ /* 0x080fe20000400000 */
[C---:B------:R-:W-:Y:S01]  /*3d10*/  ISETP.GT.AND P5, PT, R0.reuse, RZ, P0 ;  /* 0x000000ff0000720c */ /* 0x040fe200007a4270 */
[-C--:B------:R-:W-:Y:S01]  /*3d20*/  FMUL R43, R43, R56.reuse ;  /* 0x000000382b2b7220 */ /* 0x080fe20000400000 */
[----:B------:R-:W-:Y:S01]  /*3d30*/  ISETP.GT.AND P2, PT, R0, 0x8, P1 ;  /* 0x000000080000780c */ /* 0x000fe20000f44270 */
[-C--:B------:R-:W-:Y:S01]  /*3d40*/  FMUL R44, R44, R56.reuse ;  /* 0x000000382c2c7220 */ /* 0x080fe20000400000 */
[----:B------:R-:W-:Y:S01]  /*3d50*/  ISETP.GT.AND P1, PT, R3, 0x18, PT ;  /* 0x000000180300780c */ /* 0x000fe20003f24270 */
[-C--:B------:R-:W-:Y:S01]  /*3d60*/  FMUL R45, R45, R56.reuse ;  /* 0x000000382d2d7220 */ /* 0x080fe20000400000 */
[----:B------:R-:W-:Y:S01]  /*3d70*/  F2FP.F16.F32.PACK_AB R33, RZ, R33 ;  /* 0x00000021ff21723e */ /* 0x000fe200000000ff */
[----:B------:R-:W-:Y:S01]  /*3d80*/  @P3 STG.E.U16 desc[UR36][R6.64+0x12], R31 ;  /* 0x0000121f06003986 */ /* 0x000fe2000c101524 */
[----:B------:R-:W-:Y:S01]  /*3d90*/  ISETP.GT.AND P3, PT, R0, 0x8, P0 ;  /* 0x000000080000780c */ /* 0x000fe20000764270 */
[-C--:B------:R-:W-:Y:S01]  /*3da0*/  FMUL R46, R46, R56.reuse ;  /* 0x000000382e2e7220 */ /* 0x080fe20000400000 */
[----:B------:R-:W-:Y:S01]  /*3db0*/  ISETP.GT.AND P0, PT, R3, 0x19, PT ;  /* 0x000000190300780c */ /* 0x000fe20003f04270 */
[----:B------:R-:W-:Y:S01]  /*3dc0*/  @P4 STG.E.U16 desc[UR36][R4.64+0x20], R32 ;  /* 0x0000202004004986 */ /* 0x000fe2000c101524 */
[C---:B------:R-:W-:Y:S01]  /*3dd0*/  ISETP.GT.AND P4, PT, R0.reuse, RZ, P1 ;  /* 0x000000ff0000720c */ /* 0x040fe20000f84270 */
[----:B------:R-:W-:Y:S01]  /*3de0*/  FMUL R47, R47, R56 ;  /* 0x000000382f2f7220 */ /* 0x000fe20000400000 */
[----:B------:R-:W-:Y:S01]  /*3df0*/  F2FP.F16.F32.PACK_AB R34, RZ, R34 ;  /* 0x00000022ff22723e */ /* 0x000fe200000000ff */
[----:B------:R-:W-:Y:S01]  /*3e00*/  @P5 STG.E.U16 desc[UR36][R4.64+0x22], R33 ;  /* 0x0000222104005986 */ /* 0x000fe2000c101524 */
[----:B------:R-:W-:Y:S01]  /*3e10*/  ISETP.GT.AND P5, PT, R0, RZ, P0 ;  /* 0x000000ff0000720c */ /* 0x000fe200007a4270 */
[----:B------:R-:W-:Y:S01]  /*3e20*/  FMUL R48, R48, R56 ;  /* 0x0000003830307220 */ /* 0x000fe20000400000 */
[----:B------:R-:W-:Y:S01]  /*3e30*/  F2FP.F16.F32.PACK_AB R35, RZ, R35 ;  /* 0x00000023ff23723e */ /* 0x000fe200000000ff */
[----:B------:R-:W-:Y:S01]  /*3e40*/  @P2 STG.E.U16 desc[UR36][R6.64+0x20], R34 ;  /* 0x0000202206002986 */ /* 0x000fe2000c101524 */
[----:B------:R-:W-:Y:S01]  /*3e50*/  F2FP.F16.F32.PACK_AB R36, RZ, R36 ;  /* 0x00000024ff24723e */ /* 0x000fe200000000ff */
[-C--:B------:R-:W-:Y:S01]  /*3e60*/  FMUL R49, R49, R56.reuse ;  /* 0x0000003831317220 */ /* 0x080fe20000400000 */
[----:B------:R-:W-:Y:S01]  /*3e70*/  ISETP.GT.AND P2, PT, R0, 0x8, P1 ;  /* 0x000000080000780c */ /* 0x000fe20000f44270 */
[----:B------:R-:W-:Y:S01]  /*3e80*/  @P3 STG.E.U16 desc[UR36][R6.64+0x22], R35 ;  /* 0x0000222306003986 */ /* 0x000fe2000c101524 */
[----:B------:R-:W-:Y:S01]  /*3e90*/  ISETP.GT.AND P1, PT, R3, 0x20, PT ;  /* 0x000000200300780c */ /* 0x000fe20003f24270 */
[-C--:B------:R-:W-:Y:S01]  /*3ea0*/  FMUL R50, R50, R56.reuse ;  /* 0x0000003832327220 */ /* 0x080fe20000400000 */
[----:B------:R-:W-:Y:S01]  /*3eb0*/  F2FP.F16.F32.PACK_AB R37, RZ, R37 ;  /* 0x00000025ff25723e */ /* 0x000fe200000000ff */
[----:B------:R-:W-:Y:S01]  /*3ec0*/  @P4 STG.E.U16 desc[UR36][R4.64+0x30], R36 ;  /* 0x0000302404004986 */ /* 0x000fe2000c101524 */
[C---:B------:R-:W-:Y:S01]  /*3ed0*/  ISETP.GT.AND P3, PT, R0.reuse, 0x8, P0 ;  /* 0x000000080000780c */ /* 0x040fe20000764270 */
[-C--:B------:R-:W-:Y:S01]  /*3ee0*/  FMUL R51, R51, R56.reuse ;  /* 0x0000003833337220 */ /* 0x080fe20000400000 */
[----:B------:R-:W-:Y:S01]  /*3ef0*/  ISETP.GT.AND P0, PT, R3, 0x21, PT ;  /* 0x000000210300780c */ /* 0x000fe20003f04270 */
[----:B------:R-:W-:Y:S01]  /*3f00*/  @P5 STG.E.U16 desc[UR36][R4.64+0x32], R37 ;  /* 0x0000322504005986 */ /* 0x000fe2000c101524 */
        /* <DEDUP_REMOVED lines=10> */
[----:B------:R-:W-:-:S02]  /*3fb0*/  F2FP.F16.F32.PACK_AB R41, RZ, R41 ;  /* 0x00000029ff29723e */ /* 0x000fc400000000ff */
[C---:B------:R-:W-:Y:S01]  /*3fc0*/  ISETP.GT.AND P1, PT, R0.reuse, 0x8, P1 ;  /* 0x000000080000780c */ /* 0x040fe20000f24270 */
[----:B------:R-:W-:Y:S01]  /*3fd0*/  @P3 STG.E.U16 desc[UR36][R6.64+0x32], R39 ;  /* 0x0000322706003986 */ /* 0x000fe2000c101524 */
[C---:B------:R-:W-:Y:S02]  /*3fe0*/  ISETP.GT.AND P2, PT, R0.reuse, 0x8, P0 ;  /* 0x000000080000780c */ /* 0x040fe40000744270 */
[C---:B------:R-:W-:Y:S01]  /*3ff0*/  ISETP.GT.AND P0, PT, R3.reuse, 0x29, PT ;  /* 0x000000290300780c */ /* 0x040fe20003f04270 */
[----:B------:R-:W-:Y:S01]  /*4000*/  @P4 STG.E.U16 desc[UR36][R4.64+0x40], R40 ;  /* 0x0000402804004986 */ /* 0x000fe2000c101524 */
[----:B------:R-:W-:Y:S02]  /*4010*/  ISETP.GT.AND P4, PT, R3, 0x28, PT ;  /* 0x000000280300780c */ /* 0x000fe40003f84270 */
[----:B------:R-:W-:Y:S01]  /*4020*/  F2FP.F16.F32.PACK_AB R42, RZ, R42 ;  /* 0x0000002aff2a723e */ /* 0x000fe200000000ff */
[----:B------:R-:W-:Y:S01]  /*4030*/  @P5 STG.E.U16 desc[UR36][R4.64+0x42], R41 ;  /* 0x0000422904005986 */ /* 0x000fe2000c101524 */
[----:B------:R-:W-:-:S02]  /*4040*/  ISETP.GT.AND P5, PT, R0, RZ, P4 ;  /* 0x000000ff0000720c */ /* 0x000fc400027a4270 */
[C---:B------:R-:W-:Y:S01]  /*4050*/  ISETP.GT.AND P3, PT, R0.reuse, RZ, P0 ;  /* 0x000000ff0000720c */ /* 0x040fe20000764270 */
[----:B------:R-:W-:Y:S01]  /*4060*/  @P1 STG.E.U16 desc[UR36][R6.64+0x40], R42 ;  /* 0x0000402a06001986 */ /* 0x000fe2000c101524 */
[----:B------:R-:W-:Y:S02]  /*4070*/  F2FP.F16.F32.PACK_AB R43, RZ, R43 ;  /* 0x0000002bff2b723e */ /* 0x000fe400000000ff */
[----:B------:R-:W-:Y:S02]  /*4080*/  F2FP.F16.F32.PACK_AB R44, RZ, R44 ;  /* 0x0000002cff2c723e */ /* 0x000fe400000000ff */
[C---:B------:R-:W-:Y:S01]  /*4090*/  ISETP.GT.AND P4, PT, R0.reuse, 0x8, P4 ;  /* 0x000000080000780c */ /* 0x040fe20002784270 */
[----:B------:R-:W-:Y:S01]  /*40a0*/  @P2 STG.E.U16 desc[UR36][R6.64+0x42], R43 ;  /* 0x0000422b06002986 */ /* 0x000fe2000c101524 */
[----:B------:R-:W-:Y:S02]  /*40b0*/  F2FP.F16.F32.PACK_AB R45, RZ, R45 ;  /* 0x0000002dff2d723e */ /* 0x000fe400000000ff */
[----:B------:R-:W-:Y:S01]  /*40c0*/  ISETP.GT.AND P2, PT, R3, 0x31, PT ;  /* 0x000000310300780c */ /* 0x000fe20003f44270 */
[----:B------:R-:W-:Y:S01]  /*40d0*/  @P5 STG.E.U16 desc[UR36][R4.64+0x50], R44 ;  /* 0x0000502c04005986 */ /* 0x000fe2000c101524 */
[----:B------:R-:W-:-:S02]  /*40e0*/  ISETP.GT.AND P5, PT, R0, 0x8, P0 ;  /* 0x000000080000780c */ /* 0x000fc400007a4270 */
[C---:B------:R-:W-:Y:S01]  /*40f0*/  ISETP.GT.AND P1, PT, R3.reuse, 0x38, PT ;  /* 0x000000380300780c */ /* 0x040fe20003f24270 */
[----:B------:R-:W-:Y:S01]  /*4100*/  @P3 STG.E.U16 desc[UR36][R4.64+0x52], R45 ;  /* 0x0000522d04003986 */ /* 0x000fe2000c101524 */
[C---:B------:R-:W-:Y:S02]  /*4110*/  ISETP.GT.AND P3, PT, R3.reuse, 0x30, PT ;  /* 0x000000300300780c */ /* 0x040fe40003f64270 */
[----:B------:R-:W-:Y:S01]  /*4120*/  ISETP.GT.AND P0, PT, R3, 0x39, PT ;  /* 0x000000390300780c */ /* 0x000fe20003f04270 */
[----:B------:R-:W-:Y:S01]  /*4130*/  @P4 IMAD.MOV.U32 R2, RZ, RZ, R6 ;  /* 0x000000ffff024224 */ /* 0x000fe200078e0006 */
[----:B------:R-:W-:Y:S01]  /*4140*/  F2FP.F16.F32.PACK_AB R46, RZ, R46 ;  /* 0x0000002eff2e723e */ /* 0x000fe200000000ff */
[----:B------:R-:W-:Y:S01]  /*4150*/  @P4 IMAD.MOV.U32 R3, RZ, RZ, R7 ;  /* 0x000000ffff034224 */ /* 0x000fe200078e0007 */
[----:B------:R-:W-:Y:S02]  /*4160*/  F2FP.F16.F32.PACK_AB R47, RZ, R47 ;  /* 0x0000002fff2f723e */ /* 0x000fe400000000ff */
[----:B------:R-:W-:-:S02]  /*4170*/  F2FP.F16.F32.PACK_AB R48, RZ, R48 ;  /* 0x00000030ff30723e */ /* 0x000fc400000000ff */
[----:B------:R1:W-:Y:S01]  /*4180*/  @P4 STG.E.U16 desc[UR36][R2.64+0x50], R46 ;  /* 0x0000502e02004986 */ /* 0x0003e2000c101524 */
[C---:B------:R-:W-:Y:S02]  /*4190*/  ISETP.GT.AND P4, PT, R0.reuse, RZ, P2 ;  /* 0x000000ff0000720c */ /* 0x040fe40001784270 */
[----:B------:R-:W-:Y:S02]  /*41a0*/  F2FP.F16.F32.PACK_AB R49, RZ, R49 ;  /* 0x00000031ff31723e */ /* 0x000fe400000000ff */
[----:B------:R-:W-:Y:S02]  /*41b0*/  ISETP.GT.AND P2, PT, R0, 0x8, P2 ;  /* 0x000000080000780c */ /* 0x000fe40001744270 */
[----:B------:R-:W-:Y:S02]  /*41c0*/  F2FP.F16.F32.PACK_AB R50, RZ, R50 ;  /* 0x00000032ff32723e */ /* 0x000fe400000000ff */
[----:B------:R-:W-:Y:S02]  /*41d0*/  F2FP.F16.F32.PACK_AB R51, RZ, R51 ;  /* 0x00000033ff33723e */ /* 0x000fe400000000ff */
[----:B------:R-:W-:Y:S01]  /*41e0*/  F2FP.F16.F32.PACK_AB R52, RZ, R52 ;  /* 0x00000034ff34723e */ /* 0x000fe200000000ff */
[----:B-1----:R-:W-:Y:S01]  /*41f0*/  @P5 IMAD.MOV.U32 R2, RZ, RZ, R6 ;  /* 0x000000ffff025224 */ /* 0x002fe200078e0006 */
[----:B------:R-:W-:Y:S01]  /*4200*/  F2FP.F16.F32.PACK_AB R53, RZ, R53 ;  /* 0x00000035ff35723e */ /* 0x000fe200000000ff */
[----:B------:R-:W-:Y:S01]  /*4210*/  @P5 IMAD.MOV.U32 R3, RZ, RZ, R7 ;  /* 0x000000ffff035224 */ /* 0x000fe200078e0007 */
[----:B------:R-:W-:-:S02]  /*4220*/  F2FP.F16.F32.PACK_AB R54, RZ, R54 ;  /* 0x00000036ff36723e */ /* 0x000fc400000000ff */
[----:B------:R-:W-:Y:S02]  /*4230*/  F2FP.F16.F32.PACK_AB R55, RZ, R55 ;  /* 0x00000037ff37723e */ /* 0x000fe400000000ff */
[----:B------:R1:W-:Y:S01]  /*4240*/  @P5 STG.E.U16 desc[UR36][R2.64+0x52], R47 ;  /* 0x0000522f02005986 */ /* 0x0003e2000c101524 */
[C---:B------:R-:W-:Y:S02]  /*4250*/  ISETP.GT.AND P5, PT, R0.reuse, RZ, P3 ;  /* 0x000000ff0000720c */ /* 0x040fe40001fa4270 */
[----:B------:R-:W-:-:S11]  /*4260*/  ISETP.GT.AND P3, PT, R0, 0x8, P3 ;  /* 0x000000080000780c */ /* 0x000fd60001f64270 */
[----:B-1----:R-:W-:Y:S02]  /*4270*/  @P5 IMAD.MOV.U32 R2, RZ, RZ, R4 ;  /* 0x000000ffff025224 */ /* 0x002fe400078e0004 */
[----:B------:R-:W-:-:S05]  /*4280*/  @P5 IMAD.MOV.U32 R3, RZ, RZ, R5 ;  /* 0x000000ffff035224 */ /* 0x000fca00078e0005 */
[----:B------:R1:W-:Y:S01]  /*4290*/  @P5 STG.E.U16 desc[UR36][R2.64+0x60], R48 ;  /* 0x0000603002005986 */ /* 0x0003e2000c101524 */
[C---:B------:R-:W-:Y:S02]  /*42a0*/  ISETP.GT.AND P5, PT, R0.reuse, RZ, P0 ;  /* 0x000000ff0000720c */ /* 0x040fe400007a4270 */
[----:B------:R-:W-:Y:S01]  /*42b0*/  ISETP.GT.AND P0, PT, R0, 0x8, P0 ;  /* 0x000000080000780c */ /* 0x000fe20000704270 */
[----:B-1----:R-:W-:Y:S02]  /*42c0*/  @P4 IMAD.MOV.U32 R2, RZ, RZ, R4 ;  /* 0x000000ffff024224 */ /* 0x002fe400078e0004 */
[----:B------:R-:W-:-:S05]  /*42d0*/  @P4 IMAD.MOV.U32 R3, RZ, RZ, R5 ;  /* 0x000000ffff034224 */ /* 0x000fca00078e0005 */
[----:B------:R1:W-:Y:S01]  /*42e0*/  @P4 STG.E.U16 desc[UR36][R2.64+0x62], R49 ;  /* 0x0000623102004986 */ /* 0x0003e2000c101524 */
[C---:B------:R-:W-:Y:S02]  /*42f0*/  ISETP.GT.AND P4, PT, R0.reuse, RZ, P1 ;  /* 0x000000ff0000720c */ /* 0x040fe40000f84270 */
[----:B------:R-:W-:Y:S01]  /*4300*/  ISETP.GT.AND P1, PT, R0, 0x8, P1 ;  /* 0x000000080000780c */ /* 0x000fe20000f24270 */
[----:B-1----:R-:W-:Y:S02]  /*4310*/  @P3 IMAD.MOV.U32 R2, RZ, RZ, R6 ;  /* 0x000000ffff023224 */ /* 0x002fe400078e0006 */
[----:B------:R-:W-:-:S05]  /*4320*/  @P3 IMAD.MOV.U32 R3, RZ, RZ, R7 ;  /* 0x000000ffff033224 */ /* 0x000fca00078e0007 */
[----:B------:R1:W-:Y:S02]  /*4330*/  @P3 STG.E.U16 desc[UR36][R2.64+0x60], R50 ;  /* 0x0000603202003986 */ /* 0x0003e4000c101524 */
[----:B-1----:R-:W-:Y:S02]  /*4340*/  @P2 IMAD.MOV.U32 R2, RZ, RZ, R6 ;  /* 0x000000ffff022224 */ /* 0x002fe400078e0006 */
[----:B------:R-:W-:-:S05]  /*4350*/  @P2 IMAD.MOV.U32 R3, RZ, RZ, R7 ;  /* 0x000000ffff032224 */ /* 0x000fca00078e0007 */
[----:B------:R1:W-:Y:S02]  /*4360*/  @P2 STG.E.U16 desc[UR36][R2.64+0x62], R51 ;  /* 0x0000623302002986 */ /* 0x0003e4000c101524 */
[----:B-1----:R-:W-:Y:S02]  /*4370*/  @P4 IMAD.MOV.U32 R2, RZ, RZ, R4 ;  /* 0x000000ffff024224 */ /* 0x002fe400078e0004 */
[----:B------:R-:W-:-:S05]  /*4380*/  @P4 IMAD.MOV.U32 R3, RZ, RZ, R5 ;  /* 0x000000ffff034224 */ /* 0x000fca00078e0005 */
[----:B------:R1:W-:Y:S04]  /*4390*/  @P4 STG.E.U16 desc[UR36][R2.64+0x70], R52 ;  /* 0x0000703402004986 */ /* 0x0003e8000c101524 */
[----:B------:R2:W-:Y:S01]  /*43a0*/  @P5 STG.E.U16 desc[UR36][R4.64+0x72], R53 ;  /* 0x0000723504005986 */ /* 0x0005e2000c101524 */
[----:B-1----:R-:W-:Y:S02]  /*43b0*/  @P1 IMAD.MOV.U32 R2, RZ, RZ, R6 ;  /* 0x000000ffff021224 */ /* 0x002fe400078e0006 */
[----:B------:R-:W-:-:S05]  /*43c0*/  @P1 IMAD.MOV.U32 R3, RZ, RZ, R7 ;  /* 0x000000ffff031224 */ /* 0x000fca00078e0007 */
[----:B------:R2:W-:Y:S04]  /*43d0*/  @P1 STG.E.U16 desc[UR36][R2.64+0x70], R54 ;  /* 0x0000703602001986 */ /* 0x0005e8000c101524 */
[----:B------:R2:W-:Y:S02]  /*43e0*/  @P0 STG.E.U16 desc[UR36][R6.64+0x72], R55 ;  /* 0x0000723706000986 */ /* 0x0005e4000c101524 */
.L_x_95:
[----:B------:R-:W-:Y:S05]  /*43f0*/  BSYNC B0 ;  /* 0x0000000000007941 */ /* 0x000fea0003800000 */
.L_x_33:
[----:B0-2---:R-:W2:Y:S01]  /*4400*/  LDL.64 R2, [R1] ;  /* 0x0000000001027983 */ /* 0x005ea20000100a00 */
[----:B------:R-:W-:Y:S01]  /*4410*/  ULDC.64 UR4, c[0x0][0x650] ;  /* 0x0001940000047ab9 */ /* 0x000fe20000000a00 */
[----:B------:R0:W-:Y:S01]  /*4420*/  SYNCS.ARRIVE.TRANS64.A1T0 RZ, [R64+UR47], RZ ;  /* 0x000000ff40ff79a7 */ /* 0x0001e2000810002f */
[----:B------:R-:W-:Y:S01]  /*4430*/  PRMT R0, RZ, 0x7610, R0 ;  /* 0x00007610ff007816 */ /* 0x000fe20000000000 */
[----:B-----5:R-:W-:Y:S02]  /*4440*/  IMAD.MOV.U32 R19, RZ, RZ, -0x1 ;  /* 0xffffffffff137424 */ /* 0x020fe400078e00ff */
[----:B------:R-:W-:Y:S01]  /*4450*/  IMAD.MOV.U32 R22, RZ, RZ, -0x1 ;  /* 0xffffffffff167424 */ /* 0x000fe200078e00ff */
[----:B--2---:R-:W-:-:S04]  /*4460*/  LEA R18, P0, R2, R18, 0x1 ;  /* 0x0000001202127211 */ /* 0x004fc800078008ff */
[----:B------:R-:W-:Y:S01]  /*4470*/  LEA.HI.X R17, R2, R17, R23, 0x1, P0 ;  /* 0x0000001102117211 */ /* 0x000fe200000f0c17 */
[----:B------:R-:W-:Y:S01]  /*4480*/  IMAD.MOV.U32 R2, RZ, RZ, -0x1 ;  /* 0xffffffffff027424 */ /* 0x000fe200078e00ff */
[----:B------:R-:W-:-:S04]  /*4490*/  ISETP.GE.U32.AND P0, PT, R18, UR4, PT ;  /* 0x0000000412007c0c */ /* 0x000fc8000bf06070 */
[----:B------:R-:W-:-:S13]  /*44a0*/  ISETP.GE.U32.AND.EX P0, PT, R17, UR5, PT, P0 ;  /* 0x0000000511007c0c */ /* 0x000fda000bf06100 */
[----:B0-----:R-:W-:Y:S05]  /*44b0*/  @P0 BRA `(.L_x_96) ;  /* 0x0000000400700947 */ /* 0x001fea0003800000 */
[----:B-1----:R-:W0:Y:S01]  /*44c0*/  S2R R10, SR_CTAID.X ;  /* 0x00000000000a7919 */ /* 0x002e220000002500 */
[----:B---34-:R-:W1:Y:S01]  /*44d0*/  LDC.64 R8, c[0x0][0x628] ;  /* 0x00018a00ff087b82 */ /* 0x018e620000000a00 */
[----:B------:R-:W-:Y:S01]  /*44e0*/  ULDC UR4, c[0x0][0x150] ;  /* 0x0000540000047ab9 */ /* 0x000fe20000000800 */
[----:B------:R-:W-:Y:S01]  /*44f0*/  IMAD.MOV.U32 R6, RZ, RZ, R18 ;  /* 0x000000ffff067224 */ /* 0x000fe200078e0012 */
[----:B------:R-:W2:Y:S01]  /*4500*/  S2R R20, SR_CTAID.Y ;  /* 0x0000000000147919 */ /* 0x000ea20000002600 */
[----:B------:R-:W-:-:S04]  /*4510*/  IMAD.MOV.U32 R7, RZ, RZ, R17 ;  /* 0x000000ffff077224 */ /* 0x000fc800078e0011 */
[----:B------:R-:W3:Y:S08]  /*4520*/  LDC R15, c[0x0][0x144] ;  /* 0x00005100ff0f7b82 */ /* 0x000ef00000000800 */
[----:B------:R-:W4:Y:S08]  /*4530*/  LDC R0, c[0x0][0x630] ;  /* 0x00018c00ff007b82 */ /* 0x000f300000000800 */
[----:B------:R-:W2:Y:S01]  /*4540*/  LDC.64 R12, c[0x0][0x620] ;  /* 0x00018800ff0c7b82 */ /* 0x000ea20000000a00 */
[----:B-1----:R-:W-:-:S04]  /*4550*/  ISETP.NE.U32.AND P0, PT, R8, RZ, PT ;  /* 0x000000ff0800720c */ /* 0x002fc80003f05070 */
[----:B------:R-:W-:Y:S02]  /*4560*/  ISETP.NE.AND.EX P0, PT, R9, RZ, PT, P0 ;  /* 0x000000ff0900720c */ /* 0x000fe40003f05300 */
[----:B0-----:R-:W-:-:S05]  /*4570*/  I2FP.F32.U32 R2, R10 ;  /* 0x0000000a00027245 */ /* 0x001fca0000201000 */
[----:B------:R-:W-:-:S04]  /*4580*/  FMUL R2, R2, UR4 ;  /* 0x0000000402027c20 */ /* 0x000fc80008400000 */
[----:B------:R0:W1:Y:S02]  /*4590*/  F2I.U32.TRUNC.NTZ R14, R2 ;  /* 0x00000002000e7305 */ /* 0x000064000020f000 */
[----:B---34-:R-:W-:Y:S05]  /*45a0*/  @!P0 BRA `(.L_x_97) ;  /* 0x0000000000288947 */ /* 0x018fea0003800000 */
[----:B------:R-:W3:Y:S02]  /*45b0*/  LDC R3, c[0x0][0x634] ;  /* 0x00018d00ff037b82 */ /* 0x000ee40000000800 */
[----:B---3--:R-:W-:-:S05]  /*45c0*/  IADD3 R7, P0, R18, R3, RZ ;  /* 0x0000000312077210 */ /* 0x008fca0007f1e0ff */
[----:B------:R-:W-:-:S04]  /*45d0*/  IMAD.X R11, RZ, RZ, R17, P0 ;  /* 0x000000ffff0b7224 */ /* 0x000fc800000e0611 */
[----:B0-----:R-:W-:-:S04]  /*45e0*/  IMAD.WIDE.U32 R2, R11, R8, RZ ;  /* 0x000000080b027225 */ /* 0x001fc800078e00ff */
[----:B------:R-:W-:-:S04]  /*45f0*/  IMAD.WIDE.U32 R4, P0, R7, R9, R2 ;  /* 0x0000000907047225 */ /* 0x000fc80007800002 */
[----:B------:R-:W-:-:S04]  /*4600*/  IMAD.WIDE.U32 R2, R7, R8, RZ ;  /* 0x0000000807027225 */ /* 0x000fc800078e00ff */
[----:B------:R-:W-:Y:S01]  /*4610*/  IMAD.X R7, RZ, RZ, RZ, P0 ;  /* 0x000000ffff077224 */ /* 0x000fe200000e06ff */
[----:B------:R-:W-:Y:S01]  /*4620*/  IADD3 RZ, P0, R3, R4, RZ ;  /* 0x0000000403ff7210 */ /* 0x000fe20007f1e0ff */
[----:B------:R-:W-:-:S04]  /*4630*/  IMAD.MOV.U32 R6, RZ, RZ, R5 ;  /* 0x000000ffff067224 */ /* 0x000fc800078e0005 */
[----:B------:R-:W-:-:S08]  /*4640*/  IMAD.WIDE.U32.X R6, R11, R9, R6, P0 ;  /* 0x000000090b067225 */ /* 0x000fd000000e0406 */
.L_x_97:
[----:B------:R-:W3:Y:S01]  /*4650*/  LDC.64 R26, c[0x0][0x640] ;  /* 0x00019000ff1a7b82 */ /* 0x000ee20000000a00 */
[-C--:B------:R-:W-:Y:S01]  /*4660*/  SHF.R.U64 R11, R6, R0.reuse, R7 ;  /* 0x00000000060b7219 */ /* 0x080fe20000001207 */
[----:B------:R-:W-:Y:S01]  /*4670*/  IMAD.MOV.U32 R19, RZ, RZ, R17 ;  /* 0x000000ffff137224 */ /* 0x000fe200078e0011 */
[----:B------:R-:W-:Y:S01]  /*4680*/  SHF.R.U32.HI R0, RZ, R0, R7 ;  /* 0x00000000ff007219 */ /* 0x000fe20000011607 */
[----:B-1----:R-:W-:Y:S01]  /*4690*/  IMAD.MOV R14, RZ, RZ, -R14 ;  /* 0x000000ffff0e7224 */ /* 0x002fe200078e0a0e */
[----:B------:R-:W-:Y:S01]  /*46a0*/  IADD3 R5, P0, RZ, -R11, RZ ;  /* 0x8000000bff057210 */ /* 0x000fe20007f1e0ff */
[----:B------:R-:W-:Y:S01]  /*46b0*/  ULDC UR4, c[0x0][0x154] ;  /* 0x0000550000047ab9 */ /* 0x000fe20000000800 */
[----:B------:R-:W-:Y:S01]  /*46c0*/  IMAD.MOV.U32 R7, RZ, RZ, 0x1 ;  /* 0x00000001ff077424 */ /* 0x000fe200078e00ff */
[----:B------:R-:W1:Y:S01]  /*46d0*/  LDC R4, c[0x0][0x618] ;  /* 0x00018600ff047b82 */ /* 0x000e620000000800 */
[----:B------:R-:W-:Y:S02]  /*46e0*/  IMAD R22, R15, R14, R10 ;  /* 0x0000000e0f167224 */ /* 0x000fe400078e020a */
[----:B------:R-:W-:-:S04]  /*46f0*/  IMAD.X R3, RZ, RZ, ~R0, P0 ;  /* 0x000000ffff037224 */ /* 0x000fc800000e0e00 */
[-C--:B--2---:R-:W-:Y:S01]  /*4700*/  IMAD R0, R3, R12.reuse, RZ ;  /* 0x0000000c03007224 */ /* 0x084fe200078e02ff */
[----:B------:R-:W2:Y:S01]  /*4710*/  LDC R6, c[0x0][0x608] ;  /* 0x00018200ff067b82 */ /* 0x000ea20000000800 */
[----:B0-----:R-:W-:-:S04]  /*4720*/  IMAD.WIDE.U32 R2, R5, R12, R18 ;  /* 0x0000000c05027225 */ /* 0x001fc800078e0012 */
[----:B------:R-:W-:Y:S01]  /*4730*/  IMAD R5, R5, R13, R0 ;  /* 0x0000000d05057224 */ /* 0x000fe200078e0200 */
[----:B------:R-:W-:Y:S02]  /*4740*/  I2FP.F32.U32 R0, R20 ;  /* 0x0000001400007245 */ /* 0x000fe40000201000 */
[----:B------:R-:W0:Y:S01]  /*4750*/  LDC R24, c[0x0][0x658] ;  /* 0x00019600ff187b82 */ /* 0x000e220000000800 */
[----:B------:R-:W-:Y:S01]  /*4760*/  IMAD.IADD R3, R3, 0x1, R5 ;  /* 0x0000000103037824 */ /* 0x000fe200078e0205 */
[----:B---3--:R-:W-:Y:S01]  /*4770*/  ISETP.NE.U32.AND P0, PT, R26, RZ, PT ;  /* 0x000000ff1a00720c */ /* 0x008fe20003f05070 */
[----:B------:R-:W-:Y:S01]  /*4780*/  FMUL R0, R0, UR4 ;  /* 0x0000000400007c20 */ /* 0x000fe20008400000 */
[----:B------:R-:W-:Y:S02]  /*4790*/  IMAD.MOV.U32 R5, RZ, RZ, -0x1 ;  /* 0xffffffffff057424 */ /* 0x000fe400078e00ff */
[----:B------:R-:W-:Y:S01]  /*47a0*/  ISETP.NE.AND.EX P0, PT, R27, RZ, PT, P0 ;  /* 0x000000ff1b00720c */ /* 0x000fe20003f05300 */
[----:B------:R3:W4:Y:S01]  /*47b0*/  F2I.U32.TRUNC.NTZ R12, R0 ;  /* 0x00000000000c7305 */ /* 0x000722000020f000 */
[----:B------:R-:W3:Y:S01]  /*47c0*/  LDC R15, c[0x0][0x148] ;  /* 0x00005200ff0f7b82 */ /* 0x000ee20000000800 */
[----:B-1----:R-:W-:-:S02]  /*47d0*/  SHF.R.U64 R10, R2, R4, R3 ;  /* 0x00000004020a7219 */ /* 0x002fc40000001203 */
[----:B------:R-:W-:-:S05]  /*47e0*/  SHF.R.U32.HI R3, RZ, R4, R3 ;  /* 0x00000004ff037219 */ /* 0x000fca0000011603 */
[----:B------:R-:W1:Y:S01]  /*47f0*/  LDC R14, c[0x0][0x600] ;  /* 0x00018000ff0e7b82 */ /* 0x000e620000000800 */
[-CC-:B--2---:R-:W-:Y:S02]  /*4800*/  SHF.R.U64 R8, R10, R6.reuse, R3.reuse ;  /* 0x000000060a087219 */ /* 0x184fe40000001203 */
[----:B------:R-:W-:-:S05]  /*4810*/  SHF.R.U32.HI R3, RZ, R6, R3 ;  /* 0x00000006ff037219 */ /* 0x000fca0000011603 */
[----:B------:R-:W2:Y:S01]  /*4820*/  LDC R21, c[0x0][0x648] ;  /* 0x00019200ff157b82 */ /* 0x000ea20000000800 */
[-CC-:B0-----:R-:W-:Y:S02]  /*4830*/  SHF.R.U64 R13, R8, R24.reuse, R3.reuse ;  /* 0x00000018080d7219 */ /* 0x181fe40000001203 */
[-C--:B------:R-:W-:Y:S02]  /*4840*/  SHF.L.U32 R5, R5, R24.reuse, RZ ;  /* 0x0000001805057219 */ /* 0x080fe400000006ff */
[-C--:B------:R-:W-:Y:S01]  /*4850*/  SHF.R.U32.HI R3, RZ, R24.reuse, R3 ;  /* 0x00000018ff037219 */ /* 0x080fe20000011603 */
[----:B------:R-:W-:Y:S01]  /*4860*/  IMAD.MOV.U32 R2, RZ, RZ, R13 ;  /* 0x000000ffff027224 */ /* 0x000fe200078e000d */
[----:B------:R-:W-:Y:S01]  /*4870*/  SHF.L.U32 R24, R7, R24, RZ ;  /* 0x0000001807187219 */ /* 0x000fe200000006ff */
[----:B------:R-:W0:Y:S01]  /*4880*/  LDC R25, c[0x0][0x638] ;  /* 0x00018e00ff197b82 */ /* 0x000e220000000800 */
[----:B------:R-:W-:-:S07]  /*4890*/  LOP3.LUT R19, RZ, R5, RZ, 0x33, !PT ;  /* 0x00000005ff137212 */ /* 0x000fce00078e33ff */
[----:B------:R-:W0:Y:S01]  /*48a0*/  LDC R28, c[0x0][0x610] ;  /* 0x00018400ff1c7b82 */ /* 0x000e220000000800 */
[----:B----4-:R-:W-:Y:S05]  /*48b0*/  @!P0 BRA `(.L_x_98) ;  /* 0x0000000000288947 */ /* 0x010fea0003800000 */
[----:B---3--:R-:W3:Y:S02]  /*48c0*/  LDC R0, c[0x0][0x64c] ;  /* 0x00019300ff007b82 */ /* 0x008ee40000000800 */
[----:B---3--:R-:W-:-:S05]  /*48d0*/  IADD3 R7, P0, R13, R0, RZ ;  /* 0x000000000d077210 */ /* 0x008fca0007f1e0ff */
        /* <DEDUP_REMOVED lines=8> */
.L_x_98:
[----:B------:R-:W4:Y:S01]  /*4960*/  LDC R4, c[0x0][0x65c] ;  /* 0x00019700ff047b82 */ /* 0x000f220000000800 */
[----:B--23--:R-:W-:Y:S01]  /*4970*/  SHF.R.U64 R0, R2, R21, R3 ;  /* 0x0000001502007219 */ /* 0x00cfe20000001203 */
[----:B-1----:R-:W-:Y:S01]  /*4980*/  VIADD R3, R14, 0xffffffff ;  /* 0xffffffff0e037836 */ /* 0x002fe20000000000 */
[----:B------:R-:W-:Y:S01]  /*4990*/  LOP3.LUT R19, R8, R19, RZ, 0xc0, !PT ;  /* 0x0000001308137212 */ /* 0x000fe200078ec0ff */
[----:B------:R-:W-:Y:S02]  /*49a0*/  IMAD.MOV R12, RZ, RZ, -R12 ;  /* 0x000000ffff0c7224 */ /* 0x000fe400078e0a0c */
[----:B------:R-:W-:Y:S01]  /*49b0*/  IMAD.MOV R2, RZ, RZ, -R0 ;  /* 0x000000ffff027224 */ /* 0x000fe200078e0a00 */
[----:B------:R-:W-:Y:S01]  /*49c0*/  LOP3.LUT R3, R10, R3, RZ, 0xc0, !PT ;  /* 0x000000030a037212 */ /* 0x000fe200078ec0ff */
[----:B------:R-:W-:Y:S02]  /*49d0*/  IMAD R19, R24, R0, R19 ;  /* 0x0000000018137224 */ /* 0x000fe400078e0213 */
[----:B0-----:R-:W-:-:S04]  /*49e0*/  IMAD R0, R2, R25, R13 ;  /* 0x0000001902007224 */ /* 0x001fc800078e020d */
[----:B------:R-:W-:Y:S01]  /*49f0*/  IMAD R2, R0, R14, R3 ;  /* 0x0000000e00027224 */ /* 0x000fe200078e0203 */
[----:B----4-:R-:W-:Y:S01]  /*4a00*/  ISETP.NE.AND P0, PT, R4, 0x1, PT ;  /* 0x000000010400780c */ /* 0x010fe20003f05270 */
[----:B------:R-:W-:-:S05]  /*4a10*/  IMAD.MOV.U32 R4, RZ, RZ, 0x1 ;  /* 0x00000001ff047424 */ /* 0x000fca00078e00ff */
[----:B------:R-:W-:-:S07]  /*4a20*/  PRMT R0, R4, 0x7610, R0 ;  /* 0x0000761004007816 */ /* 0x000fce0000000000 */
[----:B------:R-:W-:-:S04]  /*4a30*/  @P0 IMAD R22, R15, R12, R20 ;  /* 0x0000000c0f160224 */ /* 0x000fc800078e0214 */
[----:B------:R-:W-:-:S05]  /*4a40*/  IMAD R19, R19, R28, R22 ;  /* 0x0000001c13137224 */ /* 0x000fca00078e0216 */
[----:B------:R-:W-:Y:S02]  /*4a50*/  SEL R22, R2, R19, !P0 ;  /* 0x0000001302167207 */ /* 0x000fe40004000000 */
[----:B------:R-:W-:Y:S01]  /*4a60*/  SEL R19, R19, R2, !P0 ;  /* 0x0000000213137207 */ /* 0x000fe20004000000 */
[----:B------:R-:W-:-:S07]  /*4a70*/  IMAD.MOV.U32 R2, RZ, RZ, R11 ;  /* 0x000000ffff027224 */ /* 0x000fce00078e000b */
.L_x_96:
[----:B------:R-:W-:Y:S02]  /*4a80*/  LOP3.LUT P0, RZ, R0, 0xff, RZ, 0xc0, !PT ;  /* 0x000000ff00ff7812 */ /* 0x000fe4000780c0ff */
[----:B------:R-:W-:-:S11]  /*4a90*/  LOP3.LUT R71, R71, 0x1, RZ, 0x3c, !PT ;  /* 0x0000000147477812 */ /* 0x000fd600078e3cff */
[----:B------:R-:W-:Y:S05]  /*4aa0*/  @P0 BRA `(.L_x_99) ;  /* 0xffffffcc00440947 */ /* 0x000fea000383ffff */
[----:B------:R-:W-:Y:S05]  /*4ab0*/  EXIT ;  /* 0x000000000000794d */ /* 0x000fea0003800000 */
.L_x_14:
[----:B------:R-:W-:-:S08]  /*4ac0*/  ISETP.NE.AND P0, PT, R0, RZ, PT ;  /* 0x000000ff0000720c */ /* 0x000fd00003f05270 */
[----:B0-----:R-:W0:-:S00]  /*4ad0*/  USETMAXREG.DEALLOC.CTAPOOL 0x28 ;  /* 0x00000028000079c8 */ /* 0x001e0000080e0500 */
[----:B------:R-:W-:Y:S05]  /*4ae0*/  @P0 EXIT ;  /* 0x000000000000094d */ /* 0x000fea0003800000 */
[----:B0-----:R-:W-:Y:S01]  /*4af0*/  LOP3.LUT P0, RZ, R8, 0xff, RZ, 0xc0, !PT ;  /* 0x000000ff08ff7812 */ /* 0x001fe2000780c0ff */
[----:B------:R-:W-:Y:S02]  /*4b00*/  IMAD.MOV.U32 R0, RZ, RZ, 0x1 ;  /* 0x00000001ff007424 */ /* 0x000fe400078e00ff */
[----:B------:R-:W-:-:S10]  /*4b10*/  IMAD.MOV.U32 R6, RZ, RZ, RZ ;  /* 0x000000ffff067224 */ /* 0x000fd400078e00ff */
[----:B------:R-:W-:Y:S05]  /*4b20*/  @!P0 BRA `(.L_x_100) ;  /* 0x0000000c00148947 */ /* 0x000fea0003800000 */
[----:B------:R-:W-:Y:S01]  /*4b30*/  LOP3.LUT P0, RZ, R4, 0x1f, RZ, 0xc0, !PT ;  /* 0x0000001f04ff7812 */ /* 0x000fe2000780c0ff */
[----:B------:R-:W-:Y:S01]  /*4b40*/  ULDC UR5, c[0x0][0x658] ;  /* 0x0001960000057ab9 */ /* 0x000fe20000000800 */
[----:B------:R-:W-:Y:S01]  /*4b50*/  UMOV UR6, 0xffffffff ;  /* 0xffffffff00067882 */ /* 0x000fe20000000000 */
[----:B------:R-:W-:Y:S01]  /*4b60*/  BSSY B0, `(.L_x_100) ;  /* 0x00000c1000007945 */ /* 0x000fe20003800000 */
[----:B------:R-:W-:Y:S01]  /*4b70*/  USHF.L.U32 UR6, UR6, UR5, URZ ;  /* 0x0000000506067299 */ /* 0x000fe2000800063f */
[C---:B------:R-:W-:Y:S01]  /*4b80*/  ISETP.NE.AND P2, PT, R3.reuse, RZ, PT ;  /* 0x000000ff0300720c */ /* 0x040fe20003f45270 */
[----:B------:R-:W-:Y:S01]  /*4b90*/  IMAD.MOV.U32 R8, RZ, RZ, 0x1 ;  /* 0x00000001ff087424 */ /* 0x000fe200078e00ff */
[----:B------:R-:W-:Y:S01]  /*4ba0*/  ISETP.NE.OR P0, PT, R3, RZ, !P0 ;  /* 0x000000ff0300720c */ /* 0x000fe20004705670 */
[----:B------:R-:W-:Y:S01]  /*4bb0*/  IMAD.MOV.U32 R0, RZ, RZ, 0x1 ;  /* 0x00000001ff007424 */ /* 0x000fe200078e00ff */
[----:B------:R-:W-:Y:S01]  /*4bc0*/  LOP3.LUT R7, R16, 0x2, RZ, 0xfc, !PT ;  /* 0x0000000210077812 */ /* 0x000fe200078efcff */
[----:B------:R-:W-:Y:S01]  /*4bd0*/  IMAD.MOV.U32 R6, RZ, RZ, RZ ;  /* 0x000000ffff067224 */ /* 0x000fe200078e00ff */
[----:B------:R-:W-:Y:S01]  /*4be0*/  ULDC UR4, c[0x0][0x600] ;  /* 0x0001800000047ab9 */ /* 0x000fe20000000800 */
[----:B------:R-:W-:Y:S01]  /*4bf0*/  UMOV UR7, 0x1 ;  /* 0x0000000100077882 */ /* 0x000fe20000000000 */
[----:B------:R-:W-:-:S02]  /*4c00*/  UIADD3 UR19, UR40, 0x1, URZ ;  /* 0x0000000128137890 */ /* 0x000fc4000fffe03f */
[----:B------:R-:W-:Y:S02]  /*4c10*/  UIADD3 UR15, UR4, -0x1, URZ ;  /* 0xffffffff040f7890 */ /* 0x000fe4000fffe03f */
[----:B------:R-:W-:Y:S02]  /*4c20*/  USHF.L.U32 UR17, UR7, UR5, URZ ;  /* 0x0000000507117299 */ /* 0x000fe4000800063f */
[----:B------:R-:W-:Y:S01]  /*4c30*/  ULOP3.LUT UR16, URZ, UR6, URZ, 0x33, !UPT ;  /* 0x000000063f107292 */ /* 0x000fe2000f8e333f */
[----:B------:R-:W-:-:S11]  /*4c40*/  ULDC.64 UR20, c[0x0][0x198] ;  /* 0x0000660000147ab9 */ /* 0x000fd60000000a00 */
.L_x_112:
[----:B------:R-:W-:-:S03]  /*4c50*/  UMOV UR4, 0xffffffff ;  /* 0xffffffff00047882 */ /* 0x000fc60000000000 */
[----:B------:R-:W-:Y:S05]  /*4c60*/  BRA.DIV UR4, `(.L_x_101) ;  /* 0x0000001e04387947 */ /* 0x000fea000b800000 */
[----:B------:R-:W-:-:S13]  /*4c70*/  ELECT P6, URZ, PT ;  /* 0x00000000003f782f */ /* 0x000fda00038c0000 */
.L_x_149:
[----:B------:R-:W0:Y:S01]  /*4c80*/  LDC R3, c[0x0][0x28c] ;  /* 0x0000a300ff037b82 */ /* 0x000e220000000800 */
[----:B------:R-:W-:Y:S01]  /*4c90*/  BSSY B1, `(.L_x_102) ;  /* 0x0000035000017945 */ /* 0x000fe20003800000 */
[----:B0-----:R-:W-:-:S13]  /*4ca0*/  ISETP.LT.OR P6, PT, R3, 0x1, !P6 ;  /* 0x000000010300780c */ /* 0x001fda00077c1670 */
[----:B------:R-:W-:Y:S05]  /*4cb0*/  @P6 BRA `(.L_x_103) ;  /* 0x0000000000c86947 */ /* 0x000fea0003800000 */
[----:B------:R-:W-:Y:S02]  /*4cc0*/  IMAD.SHL.U32 R22, R22, 0x40, RZ ;  /* 0x0000004016167824 */ /* 0x000fe400078e00ff */
[----:B------:R-:W-:Y:S02]  /*4cd0*/  IMAD.SHL.U32 R19, R19, 0x40, RZ ;  /* 0x0000004013137824 */ /* 0x000fe400078e00ff */
[----:B------:R-:W-:Y:S02]  /*4ce0*/  IMAD.MOV.U32 R12, RZ, RZ, RZ ;  /* 0x000000ffff0c7224 */ /* 0x000fe400078e00ff */
[----:B------:R-:W-:Y:S02]  /*4cf0*/  IMAD.U32 R13, RZ, RZ, UR19 ;  /* 0x00000013ff0d7e24 */ /* 0x000fe4000f8e00ff */
[----:B------:R-:W-:Y:S02]  /*4d00*/  IMAD.MOV.U32 R3, RZ, RZ, R0 ;  /* 0x000000ffff037224 */ /* 0x000fe400078e0000 */
[----:B------:R-:W-:-:S07]  /*4d10*/  IMAD.MOV.U32 R4, RZ, RZ, R6 ;  /* 0x000000ffff047224 */ /* 0x000fce00078e0006 */
.L_x_107:
[----:B------:R-:W0:Y:S01]  /*4d20*/  S2R R10, SR_CgaCtaId ;  /* 0x00000000000a7919 */ /* 0x000e220000008800 */
[----:B------:R-:W-:Y:S01]  /*4d30*/  MOV R5, 0x400 ;  /* 0x0000040000057802 */ /* 0x000fe20000000f00 */
[----:B------:R-:W1:Y:S03]  /*4d40*/  @!P2 LDC R9, c[0x0][0x500] ;  /* 0x00014000ff09ab82 */ /* 0x000e660000000800 */
[----:B0-----:R-:W-:Y:S02]  /*4d50*/  LEA R11, R10, R5, 0x18 ;  /* 0x000000050a0b7211 */ /* 0x001fe400078ec0ff */
[----:B------:R-:W-:-:S03]  /*4d60*/  SHF.L.U32 R5, R3, 0x1f, RZ ;  /* 0x0000001f03057819 */ /* 0x000fc600000006ff */
[----:B------:R-:W-:-:S04]  /*4d70*/  IMAD R10, R4, 0x8, R11 ;  /* 0x00000008040a7824 */ /* 0x000fc800078e020b */
[----:B------:R-:W0:Y:S02]  /*4d80*/  SYNCS.PHASECHK.TRANS64.TRYWAIT P1, [R10+URZ+0xe0], R5 ;  /* 0x0000e0050a0075a7 */ /* 0x000e24000802017f */
[----:B01----:R-:W-:Y:S05]  /*4d90*/  @!P1 BRA `(.L_x_104) ;  /* 0x0000001c000c9947 */ /* 0x003fea0003800000 */
.L_x_150:
[----:B0-----:R-:W-:Y:S01]  /*4da0*/  PRMT R5, R7, 0x9910, RZ ;  /* 0x0000991007057816 */ /* 0x001fe200000000ff */
[----:B------:R0:W-:Y:S03]  /*4db0*/  @!P2 SYNCS.ARRIVE.TRANS64 RZ, [R10+URZ], R9 ;  /* 0x000000090affa9a7 */ /* 0x0001e6000800003f */
[----:B------:R-:W-:-:S13]  /*4dc0*/  ISETP.NE.AND P1, PT, R5, 0x2, PT ;  /* 0x000000020500780c */ /* 0x000fda0003f25270 */
[----:B0-----:R-:W-:Y:S05]  /*4dd0*/  @P1 BRA `(.L_x_105) ;  /* 0x0000000000041947 */ /* 0x001fea0003800000 */
[----:B------:R-:W-:Y:S01]  /*4de0*/  BPT.TRAP 0x1 ;  /* 0x000000040000795c */ /* 0x000fe20000300000 */
.L_x_105:
[----:B------:R-:W-:Y:S05]  /*4df0*/  @P0 BRA `(.L_x_106) ;  /* 0x0000000000040947 */ /* 0x000fea0003800000 */
[----:B------:R-:W-:Y:S01]  /*4e00*/  BPT.TRAP 0x1 ;  /* 0x000000040000795c */ /* 0x000fe20000300000 */
.L_x_106:
[----:B------:R-:W-:Y:S01]  /*4e10*/  IMAD R11, R4, 0x1000, R11 ;  /* 0x00001000040b7824 */ /* 0x000fe200078e020b */
[----:B------:R-:W-:Y:S01]  /*4e20*/  R2UR UR9, R10 ;  /* 0x000000000a0972ca */ /* 0x000fe200000e0000 */
[----:B------:R-:W-:Y:S01]  /*4e30*/  VIADD R13, R13, 0xffffffff ;  /* 0xffffffff0d0d7836 */ /* 0x000fe20000000000 */
[----:B------:R-:W-:Y:S01]  /*4e40*/  UIADD3 UR4, UP0, UR20, 0xf0, URZ ;  /* 0x000000f014047890 */ /* 0x000fe2000ff1e03f */
[----:B------:R-:W-:Y:S01]  /*4e50*/  R2UR UR10, R19 ;  /* 0x00000000130a72ca */ /* 0x000fe200000e0000 */
[----:B------:R-:W-:Y:S01]  /*4e60*/  UIADD3 UR22, UP1, UR20, 0x1f0, URZ ;  /* 0x000001f014167890 */ /* 0x000fe2000ff3e03f */
[----:B------:R-:W-:Y:S01]  /*4e70*/  R2UR UR8, R11 ;  /* 0x000000000b0872ca */ /* 0x000fe200000e0000 */
[----:B------:R-:W-:Y:S01]  /*4e80*/  UIADD3.X UR5, URZ, UR21, URZ, UP0, !UPT ;  /* 0x000000153f057290 */ /* 0x000fe200087fe43f */
[----:B------:R-:W-:Y:S01]  /*4e90*/  R2UR UR11, R12 ;  /* 0x000000000c0b72ca */ /* 0x000fe200000e0000 */
[----:B------:R-:W-:Y:S01]  /*4ea0*/  VIADD R4, R4, 0x1 ;  /* 0x0000000104047836 */ /* 0x000fe20000000000 */
[----:B------:R-:W-:Y:S01]  /*4eb0*/  R2UR UR12, R2 ;  /* 0x00000000020c72ca */ /* 0x000fe200000e0000 */
[----:B------:R-:W-:Y:S01]  /*4ec0*/  UIADD3.X UR23, URZ, UR21, URZ, UP1, !UPT ;  /* 0x000000153f177290 */ /* 0x000fe20008ffe43f */
[----:B------:R-:W-:Y:S01]  /*4ed0*/  R2UR UR18, R22 ;  /* 0x00000000161272ca */ /* 0x000fe200000e0000 */
[----:B------:R-:W-:Y:S01]  /*4ee0*/  UMOV UR6, 0x0 ;  /* 0x0000000000067882 */ /* 0x000fe20000000000 */
[----:B------:R-:W-:Y:S01]  /*4ef0*/  ISETP.GT.AND P3, PT, R13, 0x1, PT ;  /* 0x000000010d00780c */ /* 0x000fe20003f64270 */
[----:B------:R-:W-:Y:S01]  /*4f00*/  UMOV UR7, 0x10000000 ;  /* 0x1000000000077882 */ /* 0x000fe20000000000 */
[----:B------:R-:W-:Y:S01]  /*4f10*/  ISETP.NE.AND P1, PT, R4, 0x1c, PT ;  /* 0x0000001c0400780c */ /* 0x000fe20003f25270 */
[----:B------:R-:W-:-:S02]  /*4f20*/  VIADD R12, R12, 0x20 ;  /* 0x000000200c0c7836 */ /* 0x000fc40000000000 */
[----:B------:R-:W-:Y:S01]  /*4f30*/  UIADD3 UR13, UR8, 0x300, URZ ;  /* 0x00000300080d7890 */ /* 0x000fe2000fffe03f */
[----:B------:R-:W-:Y:S01]  /*4f40*/  SEL R10, RZ, 0x1, P1 ;  /* 0x00000001ff0a7807 */ /* 0x000fe20000800000 */
[----:B------:R-:W-:Y:S01]  /*4f50*/  UIADD3 UR14, UR8, 0x1c300, URZ ;  /* 0x0001c300080e7890 */ /* 0x000fe2000fffe03f */
[----:B------:R-:W-:Y:S02]  /*4f60*/  SEL R4, R4, RZ, P1 ;  /* 0x000000ff04047207 */ /* 0x000fe40000800000 */
[----:B------:R-:W-:Y:S02]  /*4f70*/  LOP3.LUT R3, R3, R10, RZ, 0x3c, !PT ;  /* 0x0000000a03037212 */ /* 0x000fe400078e3cff */
[----:B------:R-:W-:Y:S02]  /*4f80*/  UMOV UR8, UR13 ;  /* 0x0000000d00087c82 */ /* 0x000fe40008000000 */
[----:B------:R0:W-:Y:S02]  /*4f90*/  UTMALDG.3D [UR8], [UR4], desc[UR6] ;  /* 0x00000608040075b4 */ /* 0x0001e40008011000 */
[----:B0-----:R-:W-:Y:S01]  /*4fa0*/  UMOV UR8, UR14 ;  /* 0x0000000e00087c82 */ /* 0x001fe20008000000 */
[----:B------:R-:W-:-:S02]  /*4fb0*/  UMOV UR10, UR18 ;  /* 0x00000012000a7c82 */ /* 0x000fc40008000000 */
[----:B------:R0:W-:Y:S02]  /*4fc0*/  UTMALDG.3D [UR8], [UR22], desc[UR6] ;  /* 0x00000608160075b4 */ /* 0x0001e40008011000 */
[----:B0-----:R-:W-:Y:S05]  /*4fd0*/  @P3 BRA `(.L_x_107) ;  /* 0xfffffffc00503947 */ /* 0x001fea000383ffff */
.L_x_103:
[----:B------:R-:W-:Y:S05]  /*4fe0*/  BSYNC B1 ;  /* 0x0000000000017941 */ /* 0x000fea0003800000 */
.L_x_102:
[----:B------:R-:W2:Y:S01]  /*4ff0*/  LDL.64 R10, [R1] ;  /* 0x00000000010a7983 */ /* 0x000ea20000100a00 */
[----:B------:R-:W-:Y:S01]  /*5000*/  LOP3.LUT P4, RZ, R8, 0xff, RZ, 0xc0, !PT ;  /* 0x000000ff08ff7812 */ /* 0x000fe2000788c0ff */
[----:B------:R-:W-:Y:S01]  /*5010*/  VIADD R9, R6, UR40 ;  /* 0x0000002806097c36 */ /* 0x000fe20008000000 */
[----:B------:R-:W-:Y:S01]  /*5020*/  ULDC.64 UR4, c[0x0][0x650] ;  /* 0x0001940000047ab9 */ /* 0x000fe20000000a00 */
[----:B------:R-:W-:Y:S01]  /*5030*/  IMAD.U32 R4, RZ, RZ, UR40 ;  /* 0x00000028ff047e24 */ /* 0x000fe2000f8e00ff */
[----:B------:R-:W-:Y:S01]  /*5040*/  UISETP.GE.U32.AND UP0, UPT, UR40, 0x1c, UPT ;  /* 0x0000001c2800788c */ /* 0x000fe2000bf06070 */
[----:B------:R-:W-:Y:S01]  /*5050*/  BSSY B1, `(.L_x_108) ;  /* 0x000006f000017945 */ /* 0x000fe20003800000 */
[----:B------:R-:W-:Y:S01]  /*5060*/  ISETP.GT.U32.AND P1, PT, R9, 0x1b, PT ;  /* 0x0000001b0900780c */ /* 0x000fe20003f24070 */
[----:B------:R-:W-:Y:S01]  /*5070*/  IMAD.MOV.U32 R19, RZ, RZ, -0x1 ;  /* 0xffffffffff137424 */ /* 0x000fe200078e00ff */
[----:B------:R-:W-:Y:S01]  /*5080*/  PRMT R8, RZ, 0x7610, R8 ;  /* 0x00007610ff087816 */ /* 0x000fe20000000008 */
[----:B------:R-:W-:Y:S01]  /*5090*/  IMAD.MOV.U32 R22, RZ, RZ, -0x1 ;  /* 0xffffffffff167424 */ /* 0x000fe200078e00ff */
[----:B------:R-:W-:-:S02]  /*50a0*/  ISETP.LT.U32.AND P1, PT, R4, 0x1c, P1 ;  /* 0x0000001c0400780c */ /* 0x000fc40000f21070 */
[----:B------:R-:W-:Y:S01]  /*50b0*/  PLOP3.LUT P3, PT, PT, PT, UP0, 0x80, 0x0 ;  /* 0x000000000000781c */ /* 0x000fe20003f6f008 */
[----:B------:R-:W0:Y:S01]  /*50c0*/  @P4 S2R R3, SR_CgaCtaId ;  /* 0x0000000000034919 */ /* 0x000e220000008800 */
[----:B------:R-:W-:Y:S02]  /*50d0*/  @P4 MOV R2, 0x400 ;  /* 0x0000040000024802 */ /* 0x000fe40000000f00 */
[----:B------:R-:W-:-:S04]  /*50e0*/  SEL R5, RZ, 0x1, !P1 ;  /* 0x00000001ff057807 */ /* 0x000fc80004800000 */
[----:B------:R-:W-:Y:S02]  /*50f0*/  LOP3.LUT R0, R0, R5, RZ, 0x3c, !PT ;  /* 0x0000000500007212 */ /* 0x000fe400078e3cff */
[----:B0-----:R-:W-:-:S04]  /*5100*/  @P4 LEA R2, R3, R2, 0x18 ;  /* 0x0000000203024211 */ /* 0x001fc800078ec0ff */
[----:B------:R0:W-:Y:S02]  /*5110*/  @P4 SYNCS.ARRIVE.TRANS64.A1T0 RZ, [R2+URZ+0x1f8], RZ ;  /* 0x0001f8ff02ff49a7 */ /* 0x0001e4000810003f */
[----:B0-----:R-:W-:-:S05]  /*5120*/  SHF.R.U32.HI R2, RZ, 0x2, R9 ;  /* 0x00000002ff027819 */ /* 0x001fca0000011609 */
[----:B------:R-:W-:-:S04]  /*5130*/  IMAD.WIDE.U32 R2, R2, 0x24924925, RZ ;  /* 0x2492492502027825 */ /* 0x000fc800078e00ff */
[----:B------:R-:W-:Y:S01]  /*5140*/  IMAD R6, R3, -0x1c, R9 ;  /* 0xffffffe403067824 */ /* 0x000fe200078e0209 */
[--C-:B------:R-:W-:Y:S01]  /*5150*/  @P3 LOP3.LUT R0, R0, 0x1, R3.reuse, 0x78, !PT ;  /* 0x0000000100003812 */ /* 0x100fe200078e7803 */
[----:B------:R-:W-:Y:S01]  /*5160*/  IMAD.MOV.U32 R2, RZ, RZ, -0x1 ;  /* 0xffffffffff027424 */ /* 0x000fe200078e00ff */
[----:B------:R-:W-:Y:S02]  /*5170*/  PRMT R3, RZ, 0x7610, R3 ;  /* 0x00007610ff037816 */ /* 0x000fe40000000003 */
[----:B--2---:R-:W-:-:S04]  /*5180*/  IADD3 R18, P4, R18, R10, RZ ;  /* 0x0000000a12127210 */ /* 0x004fc80007f9e0ff */
[----:B------:R-:W-:Y:S01]  /*5190*/  ISETP.GE.U32.AND P1, PT, R18, UR4, PT ;  /* 0x0000000412007c0c */ /* 0x000fe2000bf26070 */
[----:B------:R-:W-:-:S05]  /*51a0*/  IMAD.X R17, R17, 0x1, R23, P4 ;  /* 0x0000000111117824 */ /* 0x000fca00020e0617 */
[----:B------:R-:W-:-:S13]  /*51b0*/  ISETP.GE.U32.AND.EX P1, PT, R17, UR5, PT, P1 ;  /* 0x0000000511007c0c */ /* 0x000fda000bf26110 */
[----:B------:R-:W-:Y:S05]  /*51c0*/  @P1 BRA `(.L_x_109) ;  /* 0x00000004005c1947 */ /* 0x000fea0003800000 */
[----:B------:R-:W0:Y:S01]  /*51d0*/  S2R R11, SR_CTAID.X ;  /* 0x00000000000b7919 */ /* 0x000e220000002500 */
[----:B------:R-:W-:Y:S01]  /*51e0*/  ULDC.64 UR4, c[0x0][0x628] ;  /* 0x00018a0000047ab9 */ /* 0x000fe20000000a00 */
[----:B------:R-:W1:Y:S01]  /*51f0*/  LDC R12, c[0x0][0x144] ;  /* 0x00005100ff0c7b82 */ /* 0x000e620000000800 */
[----:B------:R-:W-:Y:S01]  /*5200*/  ISETP.NE.U32.AND P1, PT, RZ, UR4, PT ;  /* 0x00000004ff007c0c */ /* 0x000fe2000bf25070 */
[----:B------:R-:W2:Y:S01]  /*5210*/  S2R R9, SR_CTAID.Y ;  /* 0x0000000000097919 */ /* 0x000ea20000002600 */
[----:B------:R-:W-:Y:S01]  /*5220*/  ULDC UR6, c[0x0][0x150] ;  /* 0x0000540000067ab9 */ /* 0x000fe20000000800 */
[----:B------:R-:W-:Y:S01]  /*5230*/  ULDC UR7, c[0x0][0x630] ;  /* 0x00018c0000077ab9 */ /* 0x000fe20000000800 */
[----:B------:R-:W-:Y:S01]  /*5240*/  ISETP.NE.AND.EX P1, PT, RZ, UR5, PT, P1 ;  /* 0x00000005ff007c0c */ /* 0x000fe2000bf25310 */
[----:B------:R-:W-:Y:S01]  /*5250*/  IMAD.MOV.U32 R2, RZ, RZ, R18 ;  /* 0x000000ffff027224 */ /* 0x000fe200078e0012 */
[----:B0-----:R-:W-:-:S05]  /*5260*/  I2FP.F32.U32 R3, R11 ;  /* 0x0000000b00037245 */ /* 0x001fca0000201000 */
[----:B------:R-:W-:Y:S01]  /*5270*/  FMUL R14, R3, UR6 ;  /* 0x00000006030e7c20 */ /* 0x000fe20008400000 */
[----:B------:R-:W-:-:S05]  /*5280*/  IMAD.MOV.U32 R3, RZ, RZ, R17 ;  /* 0x000000ffff037224 */ /* 0x000fca00078e0011 */
[----:B--2---:R-:W-:Y:S05]  /*5290*/  @!P1 BRA `(.L_x_110) ;  /* 0x0000000000289947 */ /* 0x004fea0003800000 */
[----:B------:R-:W-:Y:S02]  /*52a0*/  ULDC UR6, c[0x0][0x634] ;  /* 0x00018d0000067ab9 */ /* 0x000fe40000000800 */
[----:B------:R-:W-:-:S05]  /*52b0*/  IADD3 R3, P1, R18, UR6, RZ ;  /* 0x0000000612037c10 */ /* 0x000fca000ff3e0ff */
[----:B------:R-:W-:-:S04]  /*52c0*/  IMAD.X R13, RZ, RZ, R17, P1 ;  /* 0x000000ffff0d7224 */ /* 0x000fc800008e0611 */
[----:B------:R-:W-:-:S04]  /*52d0*/  IMAD.WIDE.U32 R4, R13, UR4, RZ ;  /* 0x000000040d047c25 */ /* 0x000fc8000f8e00ff */
[----:B------:R-:W-:-:S04]  /*52e0*/  IMAD.WIDE.U32 R4, P1, R3, UR5, R4 ;  /* 0x0000000503047c25 */ /* 0x000fc8000f820004 */
[----:B------:R-:W-:-:S04]  /*52f0*/  IMAD.WIDE.U32 R2, R3, UR4, RZ ;  /* 0x0000000403027c25 */ /* 0x000fc8000f8e00ff */
[----:B------:R-:W-:Y:S01]  /*5300*/  IMAD.MOV.U32 R2, RZ, RZ, R5 ;  /* 0x000000ffff027224 */ /* 0x000fe200078e0005 */
[----:B------:R-:W-:Y:S01]  /*5310*/  IADD3 RZ, P3, R3, R4, RZ ;  /* 0x0000000403ff7210 */ /* 0x000fe20007f7e0ff */
[----:B------:R-:W-:-:S04]  /*5320*/  IMAD.X R3, RZ, RZ, RZ, P1 ;  /* 0x000000ffff037224 */ /* 0x000fc800008e06ff */
[----:B------:R-:W-:-:S08]  /*5330*/  IMAD.WIDE.U32.X R2, R13, UR5, R2, P3 ;  /* 0x000000050d027c25 */ /* 0x000fd000098e0402 */
.L_x_110:
[--C-:B------:R-:W-:Y:S01]  /*5340*/  SHF.R.U64 R10, R2, UR7, R3.reuse ;  /* 0x00000007020a7c19 */ /* 0x100fe20008001203 */
[----:B------:R-:W0:Y:S01]  /*5350*/  F2I.U32.TRUNC.NTZ R14, R14 ;  /* 0x0000000e000e7305 */ /* 0x000e22000020f000 */
[----:B------:R-:W-:Y:S01]  /*5360*/  SHF.R.U32.HI R2, RZ, UR7, R3 ;  /* 0x00000007ff027c19 */ /* 0x000fe20008011603 */
[----:B------:R-:W-:Y:S01]  /*5370*/  ULDC.64 UR4, c[0x0][0x620] ;  /* 0x0001880000047ab9 */ /* 0x000fe20000000a00 */
[----:B------:R-:W-:Y:S01]  /*5380*/  IADD3 R5, P1, RZ, -R10, RZ ;  /* 0x8000000aff057210 */ /* 0x000fe20007f3e0ff */
[----:B------:R-:W-:Y:S01]  /*5390*/  IMAD.MOV.U32 R3, RZ, RZ, R17 ;  /* 0x000000ffff037224 */ /* 0x000fe200078e0011 */
[----:B------:R-:W-:-:S03]  /*53a0*/  ULDC.64 UR6, c[0x0][0x640] ;  /* 0x0001900000067ab9 */ /* 0x000fc60000000a00 */
[----:B------:R-:W-:Y:S01]  /*53b0*/  IMAD.X R2, RZ, RZ, ~R2, P1 ;  /* 0x000000ffff027224 */ /* 0x000fe200008e0e02 */
[----:B------:R-:W-:-:S03]  /*53c0*/  ISETP.NE.U32.AND P1, PT, RZ, UR6, PT ;  /* 0x00000006ff007c0c */ /* 0x000fc6000bf25070 */
[----:B------:R-:W-:Y:S01]  /*53d0*/  IMAD R4, R2, UR4, RZ ;  /* 0x0000000402047c24 */ /* 0x000fe2000f8e02ff */
[----:B------:R-:W-:Y:S01]  /*53e0*/  ISETP.NE.AND.EX P1, PT, RZ, UR7, PT, P1 ;  /* 0x00000007ff007c0c */ /* 0x000fe2000bf25310 */
[----:B------:R-:W-:-:S04]  /*53f0*/  IMAD.MOV.U32 R2, RZ, RZ, R18 ;  /* 0x000000ffff027224 */ /* 0x000fc800078e0012 */
[----:B------:R-:W-:Y:S01]  /*5400*/  IMAD.WIDE.U32 R2, R5, UR4, R2 ;  /* 0x0000000405027c25 */ /* 0x000fe2000f8e0002 */
[----:B------:R-:W-:-:S03]  /*5410*/  ULDC UR4, c[0x0][0x618] ;  /* 0x0001860000047ab9 */ /* 0x000fc60000000800 */
[----:B------:R-:W-:Y:S01]  /*5420*/  IMAD R5, R5, UR5, R4 ;  /* 0x0000000505057c24 */ /* 0x000fe2000f8e0204 */
[----:B------:R-:W-:Y:S01]  /*5430*/  ULDC UR5, c[0x0][0x154] ;  /* 0x0000550000057ab9 */ /* 0x000fe20000000800 */
[----:B0-----:R-:W-:Y:S02]  /*5440*/  IMAD.MOV R4, RZ, RZ, -R14 ;  /* 0x000000ffff047224 */ /* 0x001fe400078e0a0e */
[----:B------:R-:W0:Y:S01]  /*5450*/  LDC R14, c[0x0][0x148] ;  /* 0x00005200ff0e7b82 */ /* 0x000e220000000800 */
[----:B------:R-:W-:Y:S02]  /*5460*/  IMAD.IADD R3, R3, 0x1, R5 ;  /* 0x0000000103037824 */ /* 0x000fe400078e0205 */
[----:B-1----:R-:W-:Y:S01]  /*5470*/  IMAD R11, R12, R4, R11 ;  /* 0x000000040c0b7224 */ /* 0x002fe200078e020b */
[----:B------:R-:W-:Y:S02]  /*5480*/  I2FP.F32.U32 R4, R9 ;  /* 0x0000000900047245 */ /* 0x000fe40000201000 */
[----:B------:R-:W-:-:S02]  /*5490*/  SHF.R.U64 R12, R2, UR4, R3 ;  /* 0x00000004020c7c19 */ /* 0x000fc40008001203 */
[----:B------:R-:W-:Y:S01]  /*54a0*/  SHF.R.U32.HI R3, RZ, UR4, R3 ;  /* 0x00000004ff037c19 */ /* 0x000fe20008011603 */
[----:B------:R-:W-:Y:S01]  /*54b0*/  FMUL R4, R4, UR5 ;  /* 0x0000000504047c20 */ /* 0x000fe20008400000 */
[----:B------:R-:W-:Y:S02]  /*54c0*/  ULDC UR4, c[0x0][0x608] ;  /* 0x0001820000047ab9 */ /* 0x000fe40000000800 */
[--C-:B------:R-:W-:Y:S01]  /*54d0*/  SHF.R.U64 R15, R12, UR4, R3.reuse ;  /* 0x000000040c0f7c19 */ /* 0x100fe20008001203 */
[----:B------:R1:W2:Y:S01]  /*54e0*/  F2I.U32.TRUNC.NTZ R20, R4 ;  /* 0x0000000400147305 */ /* 0x0002a2000020f000 */
[----:B------:R-:W-:Y:S01]  /*54f0*/  SHF.R.U32.HI R2, RZ, UR4, R3 ;  /* 0x00000004ff027c19 */ /* 0x000fe20008011603 */
[----:B------:R-:W-:-:S03]  /*5500*/  ULDC UR4, c[0x0][0x658] ;  /* 0x0001960000047ab9 */ /* 0x000fc60000000800 */
[--C-:B------:R-:W-:Y:S02]  /*5510*/  SHF.R.U64 R13, R15, UR4, R2.reuse ;  /* 0x000000040f0d7c19 */ /* 0x100fe40008001202 */
[----:B------:R-:W-:-:S03]  /*5520*/  SHF.R.U32.HI R19, RZ, UR4, R2 ;  /* 0x00000004ff137c19 */ /* 0x000fc60008011602 */
[----:B------:R-:W-:Y:S02]  /*5530*/  IMAD.MOV.U32 R2, RZ, RZ, R13 ;  /* 0x000000ffff027224 */ /* 0x000fe400078e000d */
[----:B------:R-:W-:Y:S01]  /*5540*/  IMAD.MOV.U32 R3, RZ, RZ, R19 ;  /* 0x000000ffff037224 */ /* 0x000fe200078e0013 */
[----:B-1----:R-:W-:Y:S06]  /*5550*/  @!P1 BRA `(.L_x_111) ;  /* 0x0000000000289947 */ /* 0x002fec0003800000 */
        /* <DEDUP_REMOVED lines=10> */
.L_x_111:
[----:B------:R-:W1:Y:S01]  /*5600*/  LDC R4, c[0x0][0x65c] ;  /* 0x00019700ff047b82 */ /* 0x000e620000000800 */
[----:B------:R-:W-:Y:S01]  /*5610*/  ULDC UR4, c[0x0][0x648] ;  /* 0x0001920000047ab9 */ /* 0x000fe20000000800 */
[----:B------:R-:W-:Y:S01]  /*5620*/  LOP3.LUT R15, R15, UR16, RZ, 0xc0, !PT ;  /* 0x000000100f0f7c12 */ /* 0x000fe2000f8ec0ff */
[----:B--2---:R-:W-:Y:S01]  /*5630*/  IMAD.MOV R20, RZ, RZ, -R20 ;  /* 0x000000ffff147224 */ /* 0x004fe200078e0a14 */
[----:B------:R-:W-:Y:S01]  /*5640*/  SHF.R.U64 R2, R2, UR4, R3 ;  /* 0x0000000402027c19 */ /* 0x000fe20008001203 */
[----:B------:R-:W-:Y:S01]  /*5650*/  ULDC UR4, c[0x0][0x638] ;  /* 0x00018e0000047ab9 */ /* 0x000fe20000000800 */
[----:B------:R-:W-:Y:S01]  /*5660*/  LOP3.LUT R12, R12, UR15, RZ, 0xc0, !PT ;  /* 0x0000000f0c0c7c12 */ /* 0x000fe2000f8ec0ff */
[----:B------:R-:W-:Y:S01]  /*5670*/  ULDC UR5, c[0x0][0x610] ;  /* 0x0001840000057ab9 */ /* 0x000fe20000000800 */
[----:B------:R-:W-:Y:S01]  /*5680*/  IMAD.MOV.U32 R3, RZ, RZ, 0x1 ;  /* 0x00000001ff037424 */ /* 0x000fe200078e00ff */
[----:B-1----:R-:W-:Y:S01]  /*5690*/  ISETP.NE.AND P1, PT, R4, 0x1, PT ;  /* 0x000000010400780c */ /* 0x002fe20003f25270 */
[----:B------:R-:W-:-:S02]  /*56a0*/  IMAD.MOV R4, RZ, RZ, -R2 ;  /* 0x000000ffff047224 */ /* 0x000fc400078e0a02 */
[----:B------:R-:W-:Y:S02]  /*56b0*/  IMAD R2, R2, UR17, R15 ;  /* 0x0000001102027c24 */ /* 0x000fe4000f8e020f */
[----:B------:R-:W-:Y:S01]  /*56c0*/  IMAD R13, R4, UR4, R13 ;  /* 0x00000004040d7c24 */ /* 0x000fe2000f8e020d */
[----:B------:R-:W-:-:S07]  /*56d0*/  ULDC UR4, c[0x0][0x600] ;  /* 0x0001800000047ab9 */ /* 0x000fce0000000800 */
[----:B0-----:R-:W-:-:S04]  /*56e0*/  @P1 IMAD R11, R14, R20, R9 ;  /* 0x000000140e0b1224 */ /* 0x001fc800078e0209 */
[----:B------:R-:W-:Y:S02]  /*56f0*/  IMAD R11, R2, UR5, R11 ;  /* 0x00000005020b7c24 */ /* 0x000fe4000f8e020b */
[----:B------:R-:W-:-:S05]  /*5700*/  IMAD R2, R13, UR4, R12 ;  /* 0x000000040d027c24 */ /* 0x000fca000f8e020c */
[----:B------:R-:W-:Y:S02]  /*5710*/  SEL R22, R2, R11, !P1 ;  /* 0x0000000b02167207 */ /* 0x000fe40004800000 */
[----:B------:R-:W-:Y:S01]  /*5720*/  SEL R19, R11, R2, !P1 ;  /* 0x000000020b137207 */ /* 0x000fe20004800000 */
[----:B------:R-:W-:-:S07]  /*5730*/  IMAD.MOV.U32 R2, RZ, RZ, R10 ;  /* 0x000000ffff027224 */ /* 0x000fce00078e000a */
.L_x_109:
[----:B------:R-:W-:Y:S05]  /*5740*/  BSYNC B1 ;  /* 0x0000000000017941 */ /* 0x000fea0003800000 */
.L_x_108:
[----:B------:R-:W-:-:S13]  /*5750*/  LOP3.LUT P1, RZ, R3, 0xff, RZ, 0xc0, !PT ;  /* 0x000000ff03ff7812 */ /* 0x000fda000782c0ff */
[----:B------:R-:W-:Y:S05]  /*5760*/  @P1 BRA `(.L_x_112) ;  /* 0xfffffff400381947 */ /* 0x000fea000383ffff */
[----:B------:R-:W-:Y:S05]  /*5770*/  BSYNC B0 ;  /* 0x0000000000007941 */ /* 0x000fea0003800000 */
.L_x_100:
[----:B------:R-:W-:-:S03]  /*5780*/  UMOV UR4, 0xffffffff ;  /* 0xffffffff00047882 */ /* 0x000fc60000000000 */
[----:B------:R-:W-:Y:S05]  /*5790*/  BRA.DIV UR4, `(.L_x_113) ;  /* 0x0000001204a07947 */ /* 0x000fea000b800000 */
[----:B------:R-:W-:-:S13]  /*57a0*/  ELECT P6, URZ, PT ;  /* 0x00000000003f782f */ /* 0x000fda00038c0000 */
.L_x_153:
[----:B------:R-:W-:Y:S04]  /*57b0*/  BSSY B0, `(.L_x_114) ;  /* 0x0000103000007945 */ /* 0x000fe80003800000 */
[----:B------:R-:W-:Y:S05]  /*57c0*/  @!P6 BRA `(.L_x_115) ;  /* 0x000000100004e947 */ /* 0x000fea0003800000 */
[----:B------:R-:W-:-:S04]  /*57d0*/  LOP3.LUT R16, R16, 0x2, RZ, 0xfc, !PT ;  /* 0x0000000210107812 */ /* 0x000fc800078efcff */
[----:B------:R-:W-:-:S13]  /*57e0*/  ISETP.NE.AND P0, PT, R16, 0x3, PT ;  /* 0x000000031000780c */ /* 0x000fda0003f05270 */
[----:B------:R-:W-:Y:S05]  /*57f0*/  @!P0 BRA `(.L_x_116) ;  /* 0x0000000000048947 */ /* 0x000fea0003800000 */
[----:B------:R-:W-:Y:S01]  /*5800*/  BPT.TRAP 0x1 ;  /* 0x000000040000795c */ /* 0x000fe20000300000 */
.L_x_116:
[----:B------:R-:W0:Y:S01]  /*5810*/  S2R R3, SR_CgaCtaId ;  /* 0x0000000000037919 */ /* 0x000e220000008800 */
[----:B------:R-:W-:-:S04]  /*5820*/  MOV R2, 0x400 ;  /* 0x0000040000027802 */ /* 0x000fc80000000f00 */
[----:B0-----:R-:W-:Y:S02]  /*5830*/  LEA R3, R3, R2, 0x18 ;  /* 0x0000000203037211 */ /* 0x001fe400078ec0ff */
[----:B------:R-:W-:-:S03]  /*5840*/  SHF.L.U32 R2, R0, 0x1f, RZ ;  /* 0x0000001f00027819 */ /* 0x000fc600000006ff */
[----:B------:R-:W-:-:S04]  /*5850*/  VIADD R3, R3, 0xe0 ;  /* 0x000000e003037836 */ /* 0x000fc80000000000 */
[C---:B------:R-:W-:Y:S02]  /*5860*/  IMAD R7, R6.reuse, 0x8, R3 ;  /* 0x0000000806077824 */ /* 0x040fe400078e0203 */
[----:B------:R-:W-:Y:S02]  /*5870*/  VIADD R6, R6, 0x1 ;  /* 0x0000000106067836 */ /* 0x000fe40000000000 */
[----:B------:R-:W0:Y:S03]  /*5880*/  SYNCS.PHASECHK.TRANS64.TRYWAIT P0, [R7+URZ], R2 ;  /* 0x00000002070075a7 */ /* 0x000e26000800017f */
[----:B------:R-:W-:-:S04]  /*5890*/  ISETP.NE.AND P1, PT, R6, 0x1c, PT ;  /* 0x0000001c0600780c */ /* 0x000fc80003f25270 */
[----:B------:R-:W-:Y:S02]  /*58a0*/  SEL R5, RZ, 0x1, P1 ;  /* 0x00000001ff057807 */ /* 0x000fe40000800000 */
[----:B------:R-:W-:Y:S02]  /*58b0*/  SEL R6, R6, RZ, P1 ;  /* 0x000000ff06067207 */ /* 0x000fe40000800000 */
[----:B------:R-:W-:-:S03]  /*58c0*/  LOP3.LUT R5, R0, R5, RZ, 0x3c, !PT ;  /* 0x0000000500057212 */ /* 0x000fc600078e3cff */
[----:B------:R-:W-:Y:S01]  /*58d0*/  IMAD R9, R6, 0x8, R3 ;  /* 0x0000000806097824 */ /* 0x000fe200078e0203 */
[----:B------:R-:W-:Y:S01]  /*58e0*/  SHF.L.U32 R4, R5, 0x1f, RZ ;  /* 0x0000001f05047819 */ /* 0x000fe200000006ff */
[----:B0-----:R-:W-:Y:S06]  /*58f0*/  @!P0 BRA `(.L_x_117) ;  /* 0x0000001000688947 */ /* 0x001fec0003800000 */
.L_x_154:
[----:B------:R-:W1:Y:S01]  /*5900*/  SYNCS.PHASECHK.TRANS64.TRYWAIT P0, [R9+URZ], R4 ;  /* 0x00000004090075a7 */ /* 0x000e62000800017f */
[----:B------:R-:W-:-:S05]  /*5910*/  VIADD R0, R6, 0x1 ;  /* 0x0000000106007836 */ /* 0x000fca0000000000 */
[----:B------:R-:W-:-:S04]  /*5920*/  ISETP.NE.AND P1, PT, R0, 0x1c, PT ;  /* 0x0000001c0000780c */ /* 0x000fc80003f25270 */
[----:B0-----:R-:W-:Y:S02]  /*5930*/  SEL R2, RZ, 0x1, P1 ;  /* 0x00000001ff027807 */ /* 0x001fe40000800000 */
[----:B------:R-:W-:Y:S02]  /*5940*/  SEL R0, R0, RZ, P1 ;  /* 0x000000ff00007207 */ /* 0x000fe40000800000 */
[----:B------:R-:W-:-:S03]  /*5950*/  LOP3.LUT R7, R5, R2, RZ, 0x3c, !PT ;  /* 0x0000000205077212 */ /* 0x000fc600078e3cff */
[----:B------:R-:W-:Y:S01]  /*5960*/  IMAD R6, R0, 0x8, R3 ;  /* 0x0000000800067824 */ /* 0x000fe200078e0203 */
[----:B------:R-:W-:Y:S01]  /*5970*/  SHF.L.U32 R5, R7, 0x1f, RZ ;  /* 0x0000001f07057819 */ /* 0x000fe200000006ff */
[----:B-1----:R-:W-:Y:S06]  /*5980*/  @!P0 BRA `(.L_x_118) ;  /* 0x0000001000588947 */ /* 0x002fec0003800000 */
.L_x_155:
[----:B------:R-:W1:Y:S01]  /*5990*/  SYNCS.PHASECHK.TRANS64.TRYWAIT P0, [R6+URZ], R5 ;  /* 0x00000005060075a7 */ /* 0x000e62000800017f */
[----:B------:R-:W-:-:S05]  /*59a0*/  VIADD R0, R0, 0x1 ;  /* 0x0000000100007836 */ /* 0x000fca0000000000 */
[----:B------:R-:W-:-:S04]  /*59b0*/  ISETP.NE.AND P1, PT, R0, 0x1c, PT ;  /* 0x0000001c0000780c */ /* 0x000fc80003f25270 */
[----:B------:R-:W-:Y:S02]  /*59c0*/  SEL R2, RZ, 0x1, P1 ;  /* 0x00000001ff027807 */ /* 0x000fe40000800000 */
[----:B------:R-:W-:Y:S02]  /*59d0*/  SEL R0, R0, RZ, P1 ;  /* 0x000000ff00007207 */ /* 0x000fe40000800000 */
[----:B------:R-:W-:-:S03]  /*59e0*/  LOP3.LUT R7, R7, R2, RZ, 0x3c, !PT ;  /* 0x0000000207077212 */ /* 0x000fc600078e3cff */
[----:B0-----:R-:W-:Y:S01]  /*59f0*/  IMAD R9, R0, 0x8, R3 ;  /* 0x0000000800097824 */ /* 0x001fe200078e0203 */
[----:B------:R-:W-:Y:S01]  /*5a00*/  SHF.L.U32 R4, R7, 0x1f, RZ ;  /* 0x0000001f07047819 */ /* 0x000fe200000006ff */
[----:B-1----:R-:W-:Y:S06]  /*5a10*/  @!P0 BRA `(.L_x_119) ;  /* 0x0000001000488947 */ /* 0x002fec0003800000 */
.L_x_156:
        /* <DEDUP_REMOVED lines=9> */
.L_x_157:
        /* <DEDUP_REMOVED lines=9> */
.L_x_158:
        /* <DEDUP_REMOVED lines=9> */
.L_x_159:
        /* <DEDUP_REMOVED lines=9> */
.L_x_160:
        /* <DEDUP_REMOVED lines=9> */
.L_x_161:
        /* <DEDUP_REMOVED lines=9> */
.L_x_162:
        /* <DEDUP_REMOVED lines=9> */
.L_x_163:
        /* <DEDUP_REMOVED lines=9> */
.L_x_164:
        /* <DEDUP_REMOVED lines=9> */
.L_x_165:
        /* <DEDUP_REMOVED lines=9> */
.L_x_166:
        /* <DEDUP_REMOVED lines=9> */
.L_x_167:
        /* <DEDUP_REMOVED lines=9> */
.L_x_168:
        /* <DEDUP_REMOVED lines=9> */
.L_x_169:
        /* <DEDUP_REMOVED lines=9> */
.L_x_170:
        /* <DEDUP_REMOVED lines=9> */
.L_x_171:
        /* <DEDUP_REMOVED lines=9> */
.L_x_172:
        /* <DEDUP_REMOVED lines=9> */
.L_x_173:
        /* <DEDUP_REMOVED lines=9> */
.L_x_174:
        /* <DEDUP_REMOVED lines=9> */
.L_x_175:
        /* <DEDUP_REMOVED lines=9> */
.L_x_176:
        /* <DEDUP_REMOVED lines=9> */
.L_x_177:
        /* <DEDUP_REMOVED lines=9> */
.L_x_178:
        /* <DEDUP_REMOVED lines=9> */
.L_x_179:
[----:B------:R-:W1:Y:S01]  /*6710*/  SYNCS.PHASECHK.TRANS64.TRYWAIT P0, [R6+URZ], R5 ;  /* 0x00000005060075a7 */ /* 0x000e62000800017f */
[----:B------:R-:W-:-:S05]  /*6720*/  VIADD R0, R0, 0x1 ;  /* 0x0000000100007836 */ /* 0x000fca0000000000 */
[----:B------:R-:W-:-:S04]  /*6730*/  ISETP.NE.AND P1, PT, R0, 0x1c, PT ;  /* 0x0000001c0000780c */ /* 0x000fc80003f25270 */
[----:B------:R-:W-:Y:S02]  /*6740*/  SEL R2, RZ, 0x1, P1 ;  /* 0x00000001ff027807 */ /* 0x000fe40000800000 */
[----:B------:R-:W-:Y:S02]  /*6750*/  SEL R0, R0, RZ, P1 ;  /* 0x000000ff00007207 */ /* 0x000fe40000800000 */
[----:B------:R-:W-:Y:S01]  /*6760*/  LOP3.LUT R2, R7, R2, RZ, 0x3c, !PT ;  /* 0x0000000207027212 */ /* 0x000fe200078e3cff */
[----:B-1----:R-:W-:Y:S06]  /*6770*/  @!P0 BRA `(.L_x_143) ;  /* 0x0000000800d08947 */ /* 0x002fec0003800000 */
.L_x_180:
[----:B------:R-:W-:Y:S01]  /*6780*/  IMAD R3, R0, 0x8, R3 ;  /* 0x0000000800037824 */ /* 0x000fe200078e0203 */
[----:B------:R-:W-:-:S07]  /*6790*/  SHF.L.U32 R0, R2, 0x1f, RZ ;  /* 0x0000001f02007819 */ /* 0x000fce00000006ff */
.L_x_144:
[----:B--2---:R2:W3:Y:S02]  /*67a0*/  SYNCS.PHASECHK.TRANS64.TRYWAIT P0, [R3+URZ], R0 ;  /* 0x00000000030075a7 */ /* 0x0044e4000800017f */
[----:B---3--:R-:W-:Y:S05]  /*67b0*/  @!P0 NANOSLEEP.SYNCS 0x989680 ;  /* 0x009896800000895d */ /* 0x008fea0003900000 */
[----:B------:R-:W3:Y:S02]  /*67c0*/  @!P0 SYNCS.PHASECHK.TRANS64 P0, [R3+URZ], R0 ;  /* 0x00000000030085a7 */ /* 0x000ee4000800007f */
[----:B---3--:R-:W-:Y:S05]  /*67d0*/  @!P0 BRA `(.L_x_144) ;  /* 0xfffffffc00f08947 */ /* 0x008fea000383ffff */
.L_x_115:
[----:B------:R-:W-:Y:S05]  /*67e0*/  BSYNC B0 ;  /* 0x0000000000007941 */ /* 0x000fea0003800000 */
.L_x_114:
[----:B------:R-:W-:Y:S05]  /*67f0*/  EXIT ;  /* 0x000000000000794d */ /* 0x000fea0003800000 */
.L_x_16:
[----:B-1----:R1:W2:Y:S02]  /*6800*/  SYNCS.PHASECHK.TRANS64.TRYWAIT P0, [R63+URZ], R0 ;  /* 0x000000003f0075a7 */ /* 0x0022a4000800017f */
[----:B--2---:R-:W-:Y:S05]  /*6810*/  @!P0 NANOSLEEP.SYNCS 0x989680 ;  /* 0x009896800000895d */ /* 0x004fea0003900000 */
[----:B------:R-:W2:Y:S02]  /*6820*/  @!P0 SYNCS.PHASECHK.TRANS64 P0, [R63+URZ], R0 ;  /* 0x000000003f0085a7 */ /* 0x000ea4000800007f */
[----:B--2---:R-:W-:Y:S05]  /*6830*/  @!P0 BRA `(.L_x_16) ;  /* 0xfffffffc00f08947 */ /* 0x004fea000383ffff */
[----:B------:R-:W-:Y:S05]  /*6840*/  BRA `(.L_x_145) ;  /* 0xffffffac00f07947 */ /* 0x000fea000383ffff */
.L_x_21:
[----:B--2---:R2:W3:Y:S02]  /*6850*/  SYNCS.PHASECHK.TRANS64.TRYWAIT P1, [R3+URZ], R0 ;  /* 0x00000000030075a7 */ /* 0x0044e4000802017f */
[----:B---3--:R-:W-:Y:S05]  /*6860*/  @!P1 NANOSLEEP.SYNCS 0x989680 ;  /* 0x009896800000995d */ /* 0x008fea0003900000 */
[----:B------:R-:W3:Y:S02]  /*6870*/  @!P1 SYNCS.PHASECHK.TRANS64 P1, [R3+URZ], R0 ;  /* 0x00000000030095a7 */ /* 0x000ee4000802007f */
[----:B---3--:R-:W-:Y:S05]  /*6880*/  @!P1 BRA `(.L_x_21) ;  /* 0xfffffffc00f09947 */ /* 0x008fea000383ffff */
[----:B------:R-:W-:Y:S05]  /*6890*/  BRA `(.L_x_20) ;  /* 0xffffffb000547947 */ /* 0x000fea000383ffff */
.L_x_26:
[----:B--2---:R-:W-:-:S04]  /*68a0*/  IMAD.U32 R4, RZ, RZ, UR4 ;  /* 0x00000004ff047e24 */ /* 0x004fc8000f8e00ff */
[----:B------:R2:W3:Y:S03]  /*68b0*/  SYNCS.PHASECHK.TRANS64.TRYWAIT P1, [R4+URZ], R3 ;  /* 0x00000003040075a7 */ /* 0x0004e6000802017f */
[----:B---3--:R-:W-:Y:S05]  /*68c0*/  @!P1 NANOSLEEP.SYNCS 0x989680 ;  /* 0x009896800000995d */ /* 0x008fea0003900000 */
[----:B------:R-:W3:Y:S02]  /*68d0*/  @!P1 SYNCS.PHASECHK.TRANS64 P1, [R4+URZ], R3 ;  /* 0x00000003040095a7 */ /* 0x000ee4000802007f */
[----:B---3--:R-:W-:Y:S05]  /*68e0*/  @!P1 BRA `(.L_x_26) ;  /* 0xfffffffc00ec9947 */ /* 0x008fea000383ffff */
[----:B------:R-:W-:Y:S05]  /*68f0*/  BRA `(.L_x_25) ;  /* 0xffffffb000cc7947 */ /* 0x000fea000383ffff */
.L_x_32:
[----:B---3--:R3:W4:Y:S02]  /*6900*/  SYNCS.PHASECHK.TRANS64.TRYWAIT P0, [R63+URZ+0x10], R0 ;  /* 0x000010003f0075a7 */ /* 0x008724000800017f */
[----:B----4-:R-:W-:Y:S05]  /*6910*/  @!P0 NANOSLEEP.SYNCS 0x989680 ;  /* 0x009896800000895d */ /* 0x010fea0003900000 */
[----:B------:R-:W4:Y:S02]  /*6920*/  @!P0 SYNCS.PHASECHK.TRANS64 P0, [R63+URZ+0x10], R0 ;  /* 0x000010003f0085a7 */ /* 0x000f24000800007f */
[----:B----4-:R-:W-:Y:S05]  /*6930*/  @!P0 BRA `(.L_x_32) ;  /* 0xfffffffc00f08947 */ /* 0x010fea000383ffff */
[----:B------:R-:W-:Y:S05]  /*6940*/  BRA `(.L_x_146) ;  /* 0xffffffb400c47947 */ /* 0x000fea000383ffff */
.L_x_101:
[----:B------:R-:W-:Y:S01]  /*6950*/  BSSY B1, `(.L_x_147) ;  /* 0x0000006000017945 */ /* 0x000fe20003800000 */
[----:B------:R-:W-:-:S07]  /*6960*/  IMAD.MOV.U32 R15, RZ, RZ, -0x1 ;  /* 0xffffffffff0f7424 */ /* 0x000fce00078e00ff */
[----:B-----5:R-:W-:Y:S05]  /*6970*/  WARPSYNC.COLLECTIVE R15, `(.L_x_148) ;  /* 0x000000000f0c7348 */ /* 0x020fea0003c00000 */
[----:B------:R-:W-:Y:S02]  /*6980*/  ELECT P6, UR62, PT ;  /* 0x00000000003e782f */ /* 0x000fe400038c0000 */
[----:B------:R-:W-:Y:S01]  /*6990*/  MOV R14, UR62 ;  /* 0x0000003e000e7c02 */ /* 0x000fe20008000f00 */
[----:B-----5:R-:W-:Y:S10]  /*69a0*/  ENDCOLLECTIVE ;  /* 0x000000000000791b */ /* 0x020ff40003800000 */
.L_x_148:
[----:B------:R-:W-:Y:S05]  /*69b0*/  BSYNC B1 ;  /* 0x0000000000017941 */ /* 0x000fea0003800000 */
.L_x_147:
[----:B------:R-:W-:Y:S05]  /*69c0*/  BRA `(.L_x_149) ;  /* 0xffffffe000ac7947 */ /* 0x000fea000383ffff */
.L_x_104:
[----:B0-----:R0:W1:Y:S02]  /*69d0*/  SYNCS.PHASECHK.TRANS64.TRYWAIT P1, [R10+URZ+0xe0], R5 ;  /* 0x0000e0050a0075a7 */ /* 0x001064000802017f */
[----:B-1----:R-:W-:Y:S05]  /*69e0*/  @!P1 NANOSLEEP.SYNCS 0x989680 ;  /* 0x009896800000995d */ /* 0x002fea0003900000 */
[----:B------:R-:W1:Y:S02]  /*69f0*/  @!P1 SYNCS.PHASECHK.TRANS64 P1, [R10+URZ+0xe0], R5 ;  /* 0x0000e0050a0095a7 */ /* 0x000e64000802007f */
[----:B-1----:R-:W-:Y:S05]  /*6a00*/  @!P1 BRA `(.L_x_104) ;  /* 0xfffffffc00f09947 */ /* 0x002fea000383ffff */
[----:B------:R-:W-:Y:S05]  /*6a10*/  BRA `(.L_x_150) ;  /* 0xffffffe000e07947 */ /* 0x000fea000383ffff */
.L_x_113:
[----:B------:R-:W-:Y:S01]  /*6a20*/  BSSY B0, `(.L_x_151) ;  /* 0x0000006000007945 */ /* 0x000fe20003800000 */
[----:B------:R-:W-:-:S07]  /*6a30*/  IMAD.MOV.U32 R15, RZ, RZ, -0x1 ;  /* 0xffffffffff0f7424 */ /* 0x000fce00078e00ff */
[----:B-----5:R-:W-:Y:S05]  /*6a40*/  WARPSYNC.COLLECTIVE R15, `(.L_x_152) ;  /* 0x000000000f0c7348 */ /* 0x020fea0003c00000 */
[----:B------:R-:W-:Y:S02]  /*6a50*/  ELECT P6, UR62, PT ;  /* 0x00000000003e782f */ /* 0x000fe400038c0000 */
[----:B------:R-:W-:Y:S01]  /*6a60*/  MOV R14, UR62 ;  /* 0x0000003e000e7c02 */ /* 0x000fe20008000f00 */
[----:B-----5:R-:W-:Y:S10]  /*6a70*/  ENDCOLLECTIVE ;  /* 0x000000000000791b */ /* 0x020ff40003800000 */
.L_x_152:
[----:B------:R-:W-:Y:S05]  /*6a80*/  BSYNC B0 ;  /* 0x0000000000007941 */ /* 0x000fea0003800000 */
.L_x_151:
[----:B------:R-:W-:Y:S05]  /*6a90*/  BRA `(.L_x_153) ;  /* 0xffffffec00447947 */ /* 0x000fea000383ffff */
.L_x_117:
[----:B0-----:R0:W1:Y:S02]  /*6aa0*/  SYNCS.PHASECHK.TRANS64.TRYWAIT P0, [R7+URZ], R2 ;  /* 0x00000002070075a7 */ /* 0x001064000800017f */
[----:B-1----:R-:W-:Y:S05]  /*6ab0*/  @!P0 NANOSLEEP.SYNCS 0x989680 ;  /* 0x009896800000895d */ /* 0x002fea0003900000 */
[----:B------:R-:W1:Y:S02]  /*6ac0*/  @!P0 SYNCS.PHASECHK.TRANS64 P0, [R7+URZ], R2 ;  /* 0x00000002070085a7 */ /* 0x000e64000800007f */
[----:B-1----:R-:W-:Y:S05]  /*6ad0*/  @!P0 BRA `(.L_x_117) ;  /* 0xfffffffc00f08947 */ /* 0x002fea000383ffff */
[----:B------:R-:W-:Y:S05]  /*6ae0*/  BRA `(.L_x_154) ;  /* 0xffffffec00847947 */ /* 0x000fea000383ffff */
.L_x_118:
[----:B0-----:R0:W1:Y:S02]  /*6af0*/  SYNCS.PHASECHK.TRANS64.TRYWAIT P0, [R9+URZ], R4 ;  /* 0x00000004090075a7 */ /* 0x001064000800017f */
[----:B-1----:R-:W-:Y:S05]  /*6b00*/  @!P0 NANOSLEEP.SYNCS 0x989680 ;  /* 0x009896800000895d */ /* 0x002fea0003900000 */
[----:B------:R-:W1:Y:S02]  /*6b10*/  @!P0 SYNCS.PHASECHK.TRANS64 P0, [R9+URZ], R4 ;  /* 0x00000004090085a7 */ /* 0x000e64000800007f */
[----:B-1----:R-:W-:Y:S05]  /*6b20*/  @!P0 BRA `(.L_x_118) ;  /* 0xfffffffc00f08947 */ /* 0x002fea000383ffff */
[----:B------:R-:W-:Y:S05]  /*6b30*/  BRA `(.L_x_155) ;  /* 0xffffffec00947947 */ /* 0x000fea000383ffff */
.L_x_119:
[----:B0-----:R0:W1:Y:S02]  /*6b40*/  SYNCS.PHASECHK.TRANS64.TRYWAIT P0, [R6+URZ], R5 ;  /* 0x00000005060075a7 */ /* 0x001064000800017f */
[----:B-1----:R-:W-:Y:S05]  /*6b50*/  @!P0 NANOSLEEP.SYNCS 0x989680 ;  /* 0x009896800000895d */ /* 0x002fea0003900000 */
[----:B------:R-:W1:Y:S02]  /*6b60*/  @!P0 SYNCS.PHASECHK.TRANS64 P0, [R6+URZ], R5 ;  /* 0x00000005060085a7 */ /* 0x000e64000800007f */
[----:B-1----:R-:W-:Y:S05]  /*6b70*/  @!P0 BRA `(.L_x_119) ;  /* 0xfffffffc00f08947 */ /* 0x002fea000383ffff */
[----:B------:R-:W-:Y:S05]  /*6b80*/  BRA `(.L_x_156) ;  /* 0xffffffec00a47947 */ /* 0x000fea000383ffff */
.L_x_120:
[----:B0-----:R0:W1:Y:S02]  /*6b90*/  SYNCS.PHASECHK.TRANS64.TRYWAIT P0, [R9+URZ], R4 ;  /* 0x00000004090075a7 */ /* 0x001064000800017f */
[----:B-1----:R-:W-:Y:S05]  /*6ba0*/  @!P0 NANOSLEEP.SYNCS 0x989680 ;  /* 0x009896800000895d */ /* 0x002fea0003900000 */
[----:B------:R-:W1:Y:S02]  /*6bb0*/  @!P0 SYNCS.PHASECHK.TRANS64 P0, [R9+URZ], R4 ;  /* 0x00000004090085a7 */ /* 0x000e64000800007f */
[----:B-1----:R-:W-:Y:S05]  /*6bc0*/  @!P0 BRA `(.L_x_120) ;  /* 0xfffffffc00f08947 */ /* 0x002fea000383ffff */
[----:B------:R-:W-:Y:S05]  /*6bd0*/  BRA `(.L_x_157) ;  /* 0xffffffec00b47947 */ /* 0x000fea000383ffff */
.L_x_121:
[----:B0-----:R0:W1:Y:S02]  /*6be0*/  SYNCS.PHASECHK.TRANS64.TRYWAIT P0, [R6+URZ], R5 ;  /* 0x00000005060075a7 */ /* 0x001064000800017f */
[----:B-1----:R-:W-:Y:S05]  /*6bf0*/  @!P0 NANOSLEEP.SYNCS 0x989680 ;  /* 0x009896800000895d */ /* 0x002fea0003900000 */
[----:B------:R-:W1:Y:S02]  /*6c00*/  @!P0 SYNCS.PHASECHK.TRANS64 P0, [R6+URZ], R5 ;  /* 0x00000005060085a7 */ /* 0x000e64000800007f */
[----:B-1----:R-:W-:Y:S05]  /*6c10*/  @!P0 BRA `(.L_x_121) ;  /* 0xfffffffc00f08947 */ /* 0x002fea000383ffff */
[----:B------:R-:W-:Y:S05]  /*6c20*/  BRA `(.L_x_158) ;  /* 0xffffffec00c47947 */ /* 0x000fea000383ffff */
.L_x_122:
[----:B0-----:R0:W1:Y:S02]  /*6c30*/  SYNCS.PHASECHK.TRANS64.TRYWAIT P0, [R9+URZ], R4 ;  /* 0x00000004090075a7 */ /* 0x001064000800017f */
[----:B-1----:R-:W-:Y:S05]  /*6c40*/  @!P0 NANOSLEEP.SYNCS 0x989680 ;  /* 0x009896800000895d */ /* 0x002fea0003900000 */
[----:B------:R-:W1:Y:S02]  /*6c50*/  @!P0 SYNCS.PHASECHK.TRANS64 P0, [R9+URZ], R4 ;  /* 0x00000004090085a7 */ /* 0x000e64000800007f */
[----:B-1----:R-:W-:Y:S05]  /*6c60*/  @!P0 BRA `(.L_x_122) ;  /* 0xfffffffc00f08947 */ /* 0x002fea000383ffff */
[----:B------:R-:W-:Y:S05]  /*6c70*/  BRA `(.L_x_159) ;  /* 0xffffffec00d47947 */ /* 0x000fea000383ffff */
.L_x_123:
[----:B0-----:R0:W1:Y:S02]  /*6c80*/  SYNCS.PHASECHK.TRANS64.TRYWAIT P0, [R6+URZ], R5 ;  /* 0x00000005060075a7 */ /* 0x001064000800017f */
[----:B-1----:R-:W-:Y:S05]  /*6c90*/  @!P0 NANOSLEEP.SYNCS 0x989680 ;  /* 0x009896800000895d */ /* 0x002fea0003900000 */
[----:B------:R-:W1:Y:S02]  /*6ca0*/  @!P0 SYNCS.PHASECHK.TRANS64 P0, [R6+URZ], R5 ;  /* 0x00000005060085a7 */ /* 0x000e64000800007f */
[----:B-1----:R-:W-:Y:S05]  /*6cb0*/  @!P0 BRA `(.L_x_123) ;  /* 0xfffffffc00f08947 */ /* 0x002fea000383ffff */
[----:B------:R-:W-:Y:S05]  /*6cc0*/  BRA `(.L_x_160) ;  /* 0xffffffec00e47947 */ /* 0x000fea000383ffff */
.L_x_124:
[----:B0-----:R0:W1:Y:S02]  /*6cd0*/  SYNCS.PHASECHK.TRANS64.TRYWAIT P0, [R9+URZ], R4 ;  /* 0x00000004090075a7 */ /* 0x001064000800017f */
[----:B-1----:R-:W-:Y:S05]  /*6ce0*/  @!P0 NANOSLEEP.SYNCS 0x989680 ;  /* 0x009896800000895d */ /* 0x002fea0003900000 */
[----:B------:R-:W1:Y:S02]  /*6cf0*/  @!P0 SYNCS.PHASECHK.TRANS64 P0, [R9+URZ], R4 ;  /* 0x00000004090085a7 */ /* 0x000e64000800007f */
[----:B-1----:R-:W-:Y:S05]  /*6d00*/  @!P0 BRA `(.L_x_124) ;  /* 0xfffffffc00f08947 */ /* 0x002fea000383ffff */
[----:B------:R-:W-:Y:S05]  /*6d10*/  BRA `(.L_x_161) ;  /* 0xffffffec00f47947 */ /* 0x000fea000383ffff */
.L_x_125:
[----:B0-----:R0:W1:Y:S02]  /*6d20*/  SYNCS.PHASECHK.TRANS64.TRYWAIT P0, [R6+URZ], R5 ;  /* 0x00000005060075a7 */ /* 0x001064000800017f */
[----:B-1----:R-:W-:Y:S05]  /*6d30*/  @!P0 NANOSLEEP.SYNCS 0x989680 ;  /* 0x009896800000895d */ /* 0x002fea0003900000 */
[----:B------:R-:W1:Y:S02]  /*6d40*/  @!P0 SYNCS.PHASECHK.TRANS64 P0, [R6+URZ], R5 ;  /* 0x00000005060085a7 */ /* 0x000e64000800007f */
[----:B-1----:R-:W-:Y:S05]  /*6d50*/  @!P0 BRA `(.L_x_125) ;  /* 0xfffffffc00f08947 */ /* 0x002fea000383ffff */
[----:B------:R-:W-:Y:S05]  /*6d60*/  BRA `(.L_x_162) ;  /* 0xfffffff000047947 */ /* 0x000fea000383ffff */
.L_x_126:
[----:B0-----:R0:W1:Y:S02]  /*6d70*/  SYNCS.PHASECHK.TRANS64.TRYWAIT P0, [R9+URZ], R4 ;  /* 0x00000004090075a7 */ /* 0x001064000800017f */
[----:B-1----:R-:W-:Y:S05]  /*6d80*/  @!P0 NANOSLEEP.SYNCS 0x989680 ;  /* 0x009896800000895d */ /* 0x002fea0003900000 */
[----:B------:R-:W1:Y:S02]  /*6d90*/  @!P0 SYNCS.PHASECHK.TRANS64 P0, [R9+URZ], R4 ;  /* 0x00000004090085a7 */ /* 0x000e64000800007f */
[----:B-1----:R-:W-:Y:S05]  /*6da0*/  @!P0 BRA `(.L_x_126) ;  /* 0xfffffffc00f08947 */ /* 0x002fea000383ffff */
[----:B------:R-:W-:Y:S05]  /*6db0*/  BRA `(.L_x_163) ;  /* 0xfffffff000147947 */ /* 0x000fea000383ffff */
.L_x_127:
[----:B0-----:R0:W1:Y:S02]  /*6dc0*/  SYNCS.PHASECHK.TRANS64.TRYWAIT P0, [R6+URZ], R5 ;  /* 0x00000005060075a7 */ /* 0x001064000800017f */
[----:B-1----:R-:W-:Y:S05]  /*6dd0*/  @!P0 NANOSLEEP.SYNCS 0x989680 ;  /* 0x009896800000895d */ /* 0x002fea0003900000 */
[----:B------:R-:W1:Y:S02]  /*6de0*/  @!P0 SYNCS.PHASECHK.TRANS64 P0, [R6+URZ], R5 ;  /* 0x00000005060085a7 */ /* 0x000e64000800007f */
[----:B-1----:R-:W-:Y:S05]  /*6df0*/  @!P0 BRA `(.L_x_127) ;  /* 0xfffffffc00f08947 */ /* 0x002fea000383ffff */
[----:B------:R-:W-:Y:S05]  /*6e00*/  BRA `(.L_x_164) ;  /* 0xfffffff000247947 */ /* 0x000fea000383ffff */
.L_x_128:
[----:B0-----:R0:W1:Y:S02]  /*6e10*/  SYNCS.PHASECHK.TRANS64.TRYWAIT P0, [R9+URZ], R4 ;  /* 0x00000004090075a7 */ /* 0x001064000800017f */
[----:B-1----:R-:W-:Y:S05]  /*6e20*/  @!P0 NANOSLEEP.SYNCS 0x989680 ;  /* 0x009896800000895d */ /* 0x002fea0003900000 */
[----:B------:R-:W1:Y:S02]  /*6e30*/  @!P0 SYNCS.PHASECHK.TRANS64 P0, [R9+URZ], R4 ;  /* 0x00000004090085a7 */ /* 0x000e64000800007f */
[----:B-1----:R-:W-:Y:S05]  /*6e40*/  @!P0 BRA `(.L_x_128) ;  /* 0xfffffffc00f08947 */ /* 0x002fea000383ffff */
[----:B------:R-:W-:Y:S05]  /*6e50*/  BRA `(.L_x_165) ;  /* 0xfffffff000347947 */ /* 0x000fea000383ffff */
.L_x_129:
[----:B0-----:R0:W1:Y:S02]  /*6e60*/  SYNCS.PHASECHK.TRANS64.TRYWAIT P0, [R6+URZ], R5 ;  /* 0x00000005060075a7 */ /* 0x001064000800017f */
[----:B-1----:R-:W-:Y:S05]  /*6e70*/  @!P0 NANOSLEEP.SYNCS 0x989680 ;  /* 0x009896800000895d */ /* 0x002fea0003900000 */
[----:B------:R-:W1:Y:S02]  /*6e80*/  @!P0 SYNCS.PHASECHK.TRANS64 P0, [R6+URZ], R5 ;  /* 0x00000005060085a7 */ /* 0x000e64000800007f */
[----:B-1----:R-:W-:Y:S05]  /*6e90*/  @!P0 BRA `(.L_x_129) ;  /* 0xfffffffc00f08947 */ /* 0x002fea000383ffff */
[----:B------:R-:W-:Y:S05]  /*6ea0*/  BRA `(.L_x_166) ;  /* 0xfffffff000447947 */ /* 0x000fea000383ffff */
.L_x_130:
[----:B0-----:R0:W1:Y:S02]  /*6eb0*/  SYNCS.PHASECHK.TRANS64.TRYWAIT P0, [R9+URZ], R4 ;  /* 0x00000004090075a7 */ /* 0x001064000800017f */
[----:B-1----:R-:W-:Y:S05]  /*6ec0*/  @!P0 NANOSLEEP.SYNCS 0x989680 ;  /* 0x009896800000895d */ /* 0x002fea0003900000 */
[----:B------:R-:W1:Y:S02]  /*6ed0*/  @!P0 SYNCS.PHASECHK.TRANS64 P0, [R9+URZ], R4 ;  /* 0x00000004090085a7 */ /* 0x000e64000800007f */
[----:B-1----:R-:W-:Y:S05]  /*6ee0*/  @!P0 BRA `(.L_x_130) ;  /* 0xfffffffc00f08947 */ /* 0x002fea000383ffff */
[----:B------:R-:W-:Y:S05]  /*6ef0*/  BRA `(.L_x_167) ;  /* 0xfffffff000547947 */ /* 0x000fea000383ffff */
.L_x_131:
[----:B0-----:R0:W1:Y:S02]  /*6f00*/  SYNCS.PHASECHK.TRANS64.TRYWAIT P0, [R6+URZ], R5 ;  /* 0x00000005060075a7 */ /* 0x001064000800017f */
[----:B-1----:R-:W-:Y:S05]  /*6f10*/  @!P0 NANOSLEEP.SYNCS 0x989680 ;  /* 0x009896800000895d */ /* 0x002fea0003900000 */
[----:B------:R-:W1:Y:S02]  /*6f20*/  @!P0 SYNCS.PHASECHK.TRANS64 P0, [R6+URZ], R5 ;  /* 0x00000005060085a7 */ /* 0x000e64000800007f */
[----:B-1----:R-:W-:Y:S05]  /*6f30*/  @!P0 BRA `(.L_x_131) ;  /* 0xfffffffc00f08947 */ /* 0x002fea000383ffff */
[----:B------:R-:W-:Y:S05]  /*6f40*/  BRA `(.L_x_168) ;  /* 0xfffffff000647947 */ /* 0x000fea000383ffff */
.L_x_132:
[----:B0-----:R0:W1:Y:S02]  /*6f50*/  SYNCS.PHASECHK.TRANS64.TRYWAIT P0, [R9+URZ], R4 ;  /* 0x00000004090075a7 */ /* 0x001064000800017f */
[----:B-1----:R-:W-:Y:S05]  /*6f60*/  @!P0 NANOSLEEP.SYNCS 0x989680 ;  /* 0x009896800000895d */ /* 0x002fea0003900000 */
[----:B------:R-:W1:Y:S02]  /*6f70*/  @!P0 SYNCS.PHASECHK.TRANS64 P0, [R9+URZ], R4 ;  /* 0x00000004090085a7 */ /* 0x000e64000800007f */
[----:B-1----:R-:W-:Y:S05]  /*6f80*/  @!P0 BRA `(.L_x_132) ;  /* 0xfffffffc00f08947 */ /* 0x002fea000383ffff */
[----:B------:R-:W-:Y:S05]  /*6f90*/  BRA `(.L_x_169) ;  /* 0xfffffff000747947 */ /* 0x000fea000383ffff */
.L_x_133:
[----:B0-----:R0:W1:Y:S02]  /*6fa0*/  SYNCS.PHASECHK.TRANS64.TRYWAIT P0, [R6+URZ], R5 ;  /* 0x00000005060075a7 */ /* 0x001064000800017f */
[----:B-1----:R-:W-:Y:S05]  /*6fb0*/  @!P0 NANOSLEEP.SYNCS 0x989680 ;  /* 0x009896800000895d */ /* 0x002fea0003900000 */
[----:B------:R-:W1:Y:S02]  /*6fc0*/  @!P0 SYNCS.PHASECHK.TRANS64 P0, [R6+URZ], R5 ;  /* 0x00000005060085a7 */ /* 0x000e64000800007f */
[----:B-1----:R-:W-:Y:S05]  /*6fd0*/  @!P0 BRA `(.L_x_133) ;  /* 0xfffffffc00f08947 */ /* 0x002fea000383ffff */
[----:B------:R-:W-:Y:S05]  /*6fe0*/  BRA `(.L_x_170) ;  /* 0xfffffff000847947 */ /* 0x000fea000383ffff */
.L_x_134:
[----:B0-----:R0:W1:Y:S02]  /*6ff0*/  SYNCS.PHASECHK.TRANS64.TRYWAIT P0, [R9+URZ], R4 ;  /* 0x00000004090075a7 */ /* 0x001064000800017f */
[----:B-1----:R-:W-:Y:S05]  /*7000*/  @!P0 NANOSLEEP.SYNCS 0x989680 ;  /* 0x009896800000895d */ /* 0x002fea0003900000 */
[----:B------:R-:W1:Y:S02]  /*7010*/  @!P0 SYNCS.PHASECHK.TRANS64 P0, [R9+URZ], R4 ;  /* 0x00000004090085a7 */ /* 0x000e64000800007f */
[----:B-1----:R-:W-:Y:S05]  /*7020*/  @!P0 BRA `(.L_x_134) ;  /* 0xfffffffc00f08947 */ /* 0x002fea000383ffff */
[----:B------:R-:W-:Y:S05]  /*7030*/  BRA `(.L_x_171) ;  /* 0xfffffff000947947 */ /* 0x000fea000383ffff */
.L_x_135:
[----:B0-----:R0:W1:Y:S02]  /*7040*/  SYNCS.PHASECHK.TRANS64.TRYWAIT P0, [R6+URZ], R5 ;  /* 0x00000005060075a7 */ /* 0x001064000800017f */
[----:B-1----:R-:W-:Y:S05]  /*7050*/  @!P0 NANOSLEEP.SYNCS 0x989680 ;  /* 0x009896800000895d */ /* 0x002fea0003900000 */
[----:B------:R-:W1:Y:S02]  /*7060*/  @!P0 SYNCS.PHASECHK.TRANS64 P0, [R6+URZ], R5 ;  /* 0x00000005060085a7 */ /* 0x000e64000800007f */
[----:B-1----:R-:W-:Y:S05]  /*7070*/  @!P0 BRA `(.L_x_135) ;  /* 0xfffffffc00f08947 */ /* 0x002fea000383ffff */
[----:B------:R-:W-:Y:S05]  /*7080*/  BRA `(.L_x_172) ;  /* 0xfffffff000a47947 */ /* 0x000fea000383ffff */
.L_x_136:
[----:B0-----:R0:W1:Y:S02]  /*7090*/  SYNCS.PHASECHK.TRANS64.TRYWAIT P0, [R9+URZ], R4 ;  /* 0x00000004090075a7 */ /* 0x001064000800017f */
[----:B-1----:R-:W-:Y:S05]  /*70a0*/  @!P0 NANOSLEEP.SYNCS 0x989680 ;  /* 0x009896800000895d */ /* 0x002fea0003900000 */
[----:B------:R-:W1:Y:S02]  /*70b0*/  @!P0 SYNCS.PHASECHK.TRANS64 P0, [R9+URZ], R4 ;  /* 0x00000004090085a7 */ /* 0x000e64000800007f */
[----:B-1----:R-:W-:Y:S05]  /*70c0*/  @!P0 BRA `(.L_x_136) ;  /* 0xfffffffc00f08947 */ /* 0x002fea000383ffff */
[----:B------:R-:W-:Y:S05]  /*70d0*/  BRA `(.L_x_173) ;  /* 0xfffffff000b47947 */ /* 0x000fea000383ffff */
.L_x_137:
[----:B0-----:R0:W1:Y:S02]  /*70e0*/  SYNCS.PHASECHK.TRANS64.TRYWAIT P0, [R6+URZ], R5 ;  /* 0x00000005060075a7 */ /* 0x001064000800017f */
[----:B-1----:R-:W-:Y:S05]  /*70f0*/  @!P0 NANOSLEEP.SYNCS 0x989680 ;  /* 0x009896800000895d */ /* 0x002fea0003900000 */
[----:B------:R-:W1:Y:S02]  /*7100*/  @!P0 SYNCS.PHASECHK.TRANS64 P0, [R6+URZ], R5 ;  /* 0x00000005060085a7 */ /* 0x000e64000800007f */
[----:B-1----:R-:W-:Y:S05]  /*7110*/  @!P0 BRA `(.L_x_137) ;  /* 0xfffffffc00f08947 */ /* 0x002fea000383ffff */
[----:B------:R-:W-:Y:S05]  /*7120*/  BRA `(.L_x_174) ;  /* 0xfffffff000c47947 */ /* 0x000fea000383ffff */
.L_x_138:
[----:B0-----:R0:W1:Y:S02]  /*7130*/  SYNCS.PHASECHK.TRANS64.TRYWAIT P0, [R9+URZ], R4 ;  /* 0x00000004090075a7 */ /* 0x001064000800017f */
[----:B-1----:R-:W-:Y:S05]  /*7140*/  @!P0 NANOSLEEP.SYNCS 0x989680 ;  /* 0x009896800000895d */ /* 0x002fea0003900000 */
[----:B------:R-:W1:Y:S02]  /*7150*/  @!P0 SYNCS.PHASECHK.TRANS64 P0, [R9+URZ], R4 ;  /* 0x00000004090085a7 */ /* 0x000e64000800007f */
[----:B-1----:R-:W-:Y:S05]  /*7160*/  @!P0 BRA `(.L_x_138) ;  /* 0xfffffffc00f08947 */ /* 0x002fea000383ffff */
[----:B------:R-:W-:Y:S05]  /*7170*/  BRA `(.L_x_175) ;  /* 0xfffffff000d47947 */ /* 0x000fea000383ffff */
.L_x_139:
[----:B0-----:R0:W1:Y:S02]  /*7180*/  SYNCS.PHASECHK.TRANS64.TRYWAIT P0, [R6+URZ], R5 ;  /* 0x00000005060075a7 */ /* 0x001064000800017f */
[----:B-1----:R-:W-:Y:S05]  /*7190*/  @!P0 NANOSLEEP.SYNCS 0x989680 ;  /* 0x009896800000895d */ /* 0x002fea0003900000 */
[----:B------:R-:W1:Y:S02]  /*71a0*/  @!P0 SYNCS.PHASECHK.TRANS64 P0, [R6+URZ], R5 ;  /* 0x00000005060085a7 */ /* 0x000e64000800007f */
[----:B-1----:R-:W-:Y:S05]  /*71b0*/  @!P0 BRA `(.L_x_139) ;  /* 0xfffffffc00f08947 */ /* 0x002fea000383ffff */
[----:B------:R-:W-:Y:S05]  /*71c0*/  BRA `(.L_x_176) ;  /* 0xfffffff000e47947 */ /* 0x000fea000383ffff */
.L_x_140:
[----:B0-----:R0:W1:Y:S02]  /*71d0*/  SYNCS.PHASECHK.TRANS64.TRYWAIT P0, [R9+URZ], R4 ;  /* 0x00000004090075a7 */ /* 0x001064000800017f */
[----:B-1----:R-:W-:Y:S05]  /*71e0*/  @!P0 NANOSLEEP.SYNCS 0x989680 ;  /* 0x009896800000895d */ /* 0x002fea0003900000 */
[----:B------:R-:W1:Y:S02]  /*71f0*/  @!P0 SYNCS.PHASECHK.TRANS64 P0, [R9+URZ], R4 ;  /* 0x00000004090085a7 */ /* 0x000e64000800007f */
[----:B-1----:R-:W-:Y:S05]  /*7200*/  @!P0 BRA `(.L_x_140) ;  /* 0xfffffffc00f08947 */ /* 0x002fea000383ffff */
[----:B------:R-:W-:Y:S05]  /*7210*/  BRA `(.L_x_177) ;  /* 0xfffffff000f47947 */ /* 0x000fea000383ffff */
.L_x_141:
[----:B0-----:R0:W1:Y:S02]  /*7220*/  SYNCS.PHASECHK.TRANS64.TRYWAIT P0, [R6+URZ], R5 ;  /* 0x00000005060075a7 */ /* 0x001064000800017f */
[----:B-1----:R-:W-:Y:S05]  /*7230*/  @!P0 NANOSLEEP.SYNCS 0x989680 ;  /* 0x009896800000895d */ /* 0x002fea0003900000 */
[----:B------:R-:W1:Y:S02]  /*7240*/  @!P0 SYNCS.PHASECHK.TRANS64 P0, [R6+URZ], R5 ;  /* 0x00000005060085a7 */ /* 0x000e64000800007f */
[----:B-1----:R-:W-:Y:S05]  /*7250*/  @!P0 BRA `(.L_x_141) ;  /* 0xfffffffc00f08947 */ /* 0x002fea000383ffff */
[----:B------:R-:W-:Y:S05]  /*7260*/  BRA `(.L_x_178) ;  /* 0xfffffff400047947 */ /* 0x000fea000383ffff */
.L_x_142:
[----:B0-----:R0:W1:Y:S02]  /*7270*/  SYNCS.PHASECHK.TRANS64.TRYWAIT P0, [R9+URZ], R4 ;  /* 0x00000004090075a7 */ /* 0x001064000800017f */
[----:B-1----:R-:W-:Y:S05]  /*7280*/  @!P0 NANOSLEEP.SYNCS 0x989680 ;  /* 0x009896800000895d */ /* 0x002fea0003900000 */
[----:B------:R-:W1:Y:S02]  /*7290*/  @!P0 SYNCS.PHASECHK.TRANS64 P0, [R9+URZ], R4 ;  /* 0x00000004090085a7 */ /* 0x000e64000800007f */
[----:B-1----:R-:W-:Y:S05]  /*72a0*/  @!P0 BRA `(.L_x_142) ;  /* 0xfffffffc00f08947 */ /* 0x002fea000383ffff */
[----:B------:R-:W-:Y:S05]  /*72b0*/  BRA `(.L_x_179) ;  /* 0xfffffff400147947 */ /* 0x000fea000383ffff */
.L_x_143:
[----:B-1----:R1:W2:Y:S02]  /*72c0*/  SYNCS.PHASECHK.TRANS64.TRYWAIT P0, [R6+URZ], R5 ;  /* 0x00000005060075a7 */ /* 0x0022a4000800017f */
[----:B--2---:R-:W-:Y:S05]  /*72d0*/  @!P0 NANOSLEEP.SYNCS 0x989680 ;  /* 0x009896800000895d */ /* 0x004fea0003900000 */
[----:B------:R-:W2:Y:S02]  /*72e0*/  @!P0 SYNCS.PHASECHK.TRANS64 P0, [R6+URZ], R5 ;  /* 0x00000005060085a7 */ /* 0x000ea4000800007f */
[----:B--2---:R-:W-:Y:S05]  /*72f0*/  @!P0 BRA `(.L_x_143) ;  /* 0xfffffffc00f08947 */ /* 0x004fea000383ffff */
[----:B------:R-:W-:Y:S05]  /*7300*/  BRA `(.L_x_180) ;  /* 0xfffffff4001c7947 */ /* 0x000fea000383ffff */
.L_x_181:
[----:B------:R-:W-:-:S00]  /*7310*/  BRA `(.L_x_181) ;  /* 0xfffffffc00fc7947 */ /* 0x000fc0000383ffff */
[----:B------:R-:W-:-:S00]  /*7320*/  NOP ;  /* 0x0000000000007918 */ /* 0x000fc00000000000 */
        /* <DEDUP_REMOVED lines=13> */
.L_x_182:


//--------------------- .nv.global.init           --------------------------
	.section	.nv.global.init,"aw",@progbits
.nv.global.init:
	.type		$str$22,@object
	.size		$str$22,($str$23 - $str$22)
$str$22:
        /*0000*/ 	.byte	0x6b, 0x5f, 0x74, 0x69, 0x6c, 0x65, 0x5f, 0x63, 0x6f, 0x75, 0x6e, 0x74, 0x20, 0x3e, 0x3d, 0x20
        /*0010*/ 	.byte	0x31, 0x00
	.type		$str$23,@object
	.size		$str$23,(__unnamed_1 - $str$23)
$str$23:
        /*0012*/ 	.byte	0x2f, 0x74, 0x6d, 0x70, 0x2f, 0x63, 0x75, 0x74, 0x6c, 0x61, 0x73, 0x73, 0x5f, 0x73, 0x77, 0x65
        /*0022*/ 	.byte	0x65, 0x70, 0x5f, 0x73, 0x72, 0x63, 0x2f, 0x69, 0x6e, 0x63, 0x6c, 0x75, 0x64, 0x65, 0x2f, 0x63
        /*0032*/ 	.byte	0x75, 0x74, 0x6c, 0x61, 0x73, 0x73, 0x2f, 0x67, 0x65, 0x6d, 0x6d, 0x2f, 0x63, 0x6f, 0x6c, 0x6c
        /*0042*/ 	.byte	0x65, 0x63, 0x74, 0x69, 0x76, 0x65, 0x2f, 0x73, 0x6d, 0x39, 0x30, 0x5f, 0x6d, 0x6d, 0x61, 0x5f
        /*0052*/ 	.byte	0x74, 0x6d, 0x61, 0x5f, 0x67, 0x6d, 0x6d, 0x61, 0x5f, 0x73, 0x73, 0x5f, 0x77, 0x61, 0x72, 0x70
        /*0062*/ 	.byte	0x73, 0x70, 0x65, 0x63, 0x69, 0x61, 0x6c, 0x69, 0x7a, 0x65, 0x64, 0x2e, 0x68, 0x70, 0x70, 0x00
	.type		__unnamed_1,@object
	.size		__unnamed_1,(.L_0 - __unnamed_1)
__unnamed_1:
        /*0072*/ 	.byte	0x76, 0x6f, 0x69, 0x64, 0x20, 0x63, 0x75, 0x74, 0x6c, 0x61, 0x73, 0x73, 0x3a, 0x3a, 0x67, 0x65
        /* <DEDUP_REMOVED lines=179> */
        /*0bb2*/ 	.byte	0x6e, 0x74, 0x69, 0x74, 0x79, 0x5d, 0x00
.L_0:


//--------------------- .nv.shared._ZN7cutlass13device_kernelINS_4gemm6kernel13GemmUniversalIN4cute5tupleIJiiiiEEENS1_10collective13CollectiveMmaINS1_34MainloopSm90TmaGmmaWarpSpecializedILi28ENS5_IJNS4_1CILi1EEESB_SB_EEENS1_32KernelTmaWarpSpecializedPingpongEEENS5_IJNSA_ILi64EEESF_NSA_ILi32EEEEEENS_6half_tENS5_IJSB_llEEESI_SJ_NS4_8TiledMMAINS4_8MMA_AtomIJNS4_4SM904GMMA25MMA_64x64x16_F32F16F16_SSILNSN_5MajorE1ELSP_1ELNSN_7ScaleInE1ELSQ_1EEEEEENS4_6LayoutISC_NS5_IJNSA_ILi0EEESU_SU_EEEEENS5_IJNS4_10UnderscoreESX_SX_EEEEENS4_13SM90_TMA_LOADENS4_14ComposedLayoutINS4_7SwizzleILi3ELi4ELi3EEENS4_18smem_ptr_flag_bitsILi16EEENST_INS5_IJSF_NSA_ILi8EEEEEENS5_IJSB_SF_EEEEEEEvNS4_8identityES10_S1A_vS1B_EENS_8epilogue10collective6detail29Sm90TmaWarpSpecializedAdapterINS1E_15DefaultEpilogueISI_NS5_IJlSB_lEEES1I_NS1D_6thread17LinearCombinationISI_Li1EffLNS1J_9ScaleType4KindE0ELNS_15FloatRoundStyleE2ESI_EENS1_15EpilogueDefaultEEEEEvvEEEEvNT_6ParamsE --------------------------
	.section	.nv.shared._ZN7cutlass13device_kernelINS_4gemm6kernel13GemmUniversalIN4cute5tupleIJiiiiEEENS1_10collective13CollectiveMmaINS1_34MainloopSm90TmaGmmaWarpSpecializedILi28ENS5_IJNS4_1CILi1EEESB_SB_EEENS1_32KernelTmaWarpSpecializedPingpongEEENS5_IJNSA_ILi64EEESF_NSA_ILi32EEEEEENS_6half_tENS5_IJSB_llEEESI_SJ_NS4_8TiledMMAINS4_8MMA_AtomIJNS4_4SM904GMMA25MMA_64x64x16_F32F16F16_SSILNSN_5MajorE1ELSP_1ELNSN_7ScaleInE1ELSQ_1EEEEEENS4_6LayoutISC_NS5_IJNSA_ILi0EEESU_SU_EEEEENS5_IJNS4_10UnderscoreESX_SX_EEEEENS4_13SM90_TMA_LOADENS4_14ComposedLayoutINS4_7SwizzleILi3ELi4ELi3EEENS4_18smem_ptr_flag_bitsILi16EEENST_INS5_IJSF_NSA_ILi8EEEEEENS5_IJSB_SF_EEEEEEEvNS4_8identityES10_S1A_vS1B_EENS_8epilogue10collective6detail29Sm90TmaWarpSpecializedAdapterINS1E_15DefaultEpilogueISI_NS5_IJlSB_lEEES1I_NS1D_6thread17LinearCombinationISI_Li1EffLNS1J_9ScaleType4KindE0ELNS_15FloatRoundStyleE2ESI_EENS1_15EpilogueDefaultEEEEEvvEEEEvNT_6ParamsE,"aw",@nobits
	.sectionflags	@""
	.align	16
	.zero		1024


//--------------------- .nv.shared.reserved.0     --------------------------
	.section	.nv.shared.reserved.0,"aw",@nobits
	.weak		__nv_reservedSMEM_offset_0_alias
	.size		__nv_reservedSMEM_offset_0_alias, 0, 0
	.other		__nv_reservedSMEM_offset_0_alias,@"STO_CUDA_RESERVED_SHARED STV_DEFAULT"
__nv_reservedSMEM_offset_0_alias:
	.zero		0


//--------------------- .nv.global                --------------------------
	.section	.nv.global,"aw",@nobits
.nv.global:
	.type		_ZN39_INTERNAL_9d289216_4_k_cu_4a1dabd4_26174cute1_E,@object
	.size		_ZN39_INTERNAL_9d289216_4_k_cu_4a1dabd4_26174cute1_E,(_ZN39_INTERNAL_9d289216_4_k_cu_4a1dabd4_26174cuda3std3__45__cpo6cbeginE - _ZN39_INTERNAL_9d289216_4_k_cu_4a1dabd4_26174cute1_E)
_ZN39_INTERNAL_9d289216_4_k_cu_4a1dabd4_26174cute1_E:
	.zero		1
	.type		_ZN39_INTERNAL_9d289216_4_k_cu_4a1dabd4_26174cuda3std3__45__cpo6cbeginE,@object
	.size		_ZN39_INTERNAL_9d289216_4_k_cu_4a1dabd4_26174cuda3std3__45__cpo6cbeginE,(_ZN39_INTERNAL_9d289216_4_k_cu_4a1dabd4_26174cuda3std3__48in_placeE - _ZN39_INTERNAL_9d289216_4_k_cu_4a1dabd4_26174cuda3std3__45__cpo6cbeginE)
_ZN39_INTERNAL_9d289216_4_k_cu_4a1dabd4_26174cuda3std3__45__cpo6cbeginE:
	.zero		1
	.type		_ZN39_INTERNAL_9d289216_4_k_cu_4a1dabd4_26174cuda3std3__48in_placeE,@object
	.size		_ZN39_INTERNAL_9d289216_4_k_cu_4a1dabd4_26174cuda3std3__48in_placeE,(_ZN39_INTERNAL_9d289216_4_k_cu_4a1dabd4_26174cuda3std6ranges3__45__cpo9iter_moveE - _ZN39_INTERNAL_9d289216_4_k_cu_4a1dabd4_26174cuda3std3__48in_placeE)
_ZN39_INTERNAL_9d289216_4_k_cu_4a1dabd4_26174cuda3std3__48in_placeE:
	.zero		1
	.type		_ZN39_INTERNAL_9d289216_4_k_cu_4a1dabd4_26174cuda3std6ranges3__45__cpo9iter_moveE,@object
	.size		_ZN39_INTERNAL_9d289216_4_k_cu_4a1dabd4_26174cuda3std6ranges3__45__cpo9iter_moveE,(_ZN39_INTERNAL_9d289216_4_k_cu_4a1dabd4_26174cuda3std3__45__cpo5beginE - _ZN39_INTERNAL_9d289216_4_k_cu_4a1dabd4_26174cuda3std6ranges3__45__cpo9iter_moveE)
_ZN39_INTERNAL_9d289216_4_k_cu_4a1dabd4_26174cuda3std6ranges3__45__cpo9iter_moveE:
	.zero		1
	.type		_ZN39_INTERNAL_9d289216_4_k_cu_4a1dabd4_26174cuda3std3__45__cpo5beginE,@object
	.size		_ZN39_INTERNAL_9d289216_4_k_cu_4a1dabd4_26174cuda3std3__45__cpo5beginE,(_ZN39_INTERNAL_9d289216_4_k_cu_4a1dabd4_26174cuda3std3__441_GLOBAL__N__9d289216_4_k_cu_4a1dabd4_26176ignoreE - _ZN39_INTERNAL_9d289216_4_k_cu_4a1dabd4_26174cuda3std3__45__cpo5beginE)
_ZN39_INTERNAL_9d289216_4_k_cu_4a1dabd4_26174cuda3std3__45__cpo5beginE:
	.zero		1
	.type		_ZN39_INTERNAL_9d289216_4_k_cu_4a1dabd4_26174cuda3std3__441_GLOBAL__N__9d289216_4_k_cu_4a1dabd4_26176ignoreE,@object
	.size		_ZN39_INTERNAL_9d289216_4_k_cu_4a1dabd4_26174cuda3std3__441_GLOBAL__N__9d289216_4_k_cu_4a1dabd4_26176ignoreE,(_ZN39_INTERNAL_9d289216_4_k_cu_4a1dabd4_26174cute7productE - _ZN39_INTERNAL_9d289216_4_k_cu_4a1dabd4_26174cuda3std3__441_GLOBAL__N__9d289216_4_k_cu_4a1dabd4_26176ignoreE)
_ZN39_INTERNAL_9d289216_4_k_cu_4a1dabd4_26174cuda3std3__441_GLOBAL__N__9d289216_4_k_cu_4a1dabd4_26176ignoreE:
	.zero		1
	.type		_ZN39_INTERNAL_9d289216_4_k_cu_4a1dabd4_26174cute7productE,@object
	.size		_ZN39_INTERNAL_9d289216_4_k_cu_4a1dabd4_26174cute7productE,(_ZN39_INTERNAL_9d289216_4_k_cu_4a1dabd4_26174cuda3std3__45__cpo3endE - _ZN39_INTERNAL_9d289216_4_k_cu_4a1dabd4_26174cute7productE)
_ZN39_INTERNAL_9d289216_4_k_cu_4a1dabd4_26174cute7productE:
	.zero		1
	.type		_ZN39_INTERNAL_9d289216_4_k_cu_4a1dabd4_26174cuda3std3__45__cpo3endE,@object
	.size		_ZN39_INTERNAL_9d289216_4_k_cu_4a1dabd4_26174cuda3std3__45__cpo3endE,(_ZN39_INTERNAL_9d289216_4_k_cu_4a1dabd4_26174cuda3std3__419piecewise_constructE - _ZN39_INTERNAL_9d289216_4_k_cu_4a1dabd4_26174cuda3std3__45__cpo3endE)
_ZN39_INTERNAL_9d289216_4_k_cu_4a1dabd4_26174cuda3std3__45__cpo3endE:
	.zero		1
	.type		_ZN39_INTERNAL_9d289216_4_k_cu_4a1dabd4_26174cuda3std3__419piecewise_constructE,@object
	.size		_ZN39_INTERNAL_9d289216_4_k_cu_4a1dabd4_26174cuda3std3__419piecewise_constructE,(_ZN39_INTERNAL_9d289216_4_k_cu_4a1dabd4_26174cuda3std3__45__cpo4cendE - _ZN39_INTERNAL_9d289216_4_k_cu_4a1dabd4_26174cuda3std3__419piecewise_constructE)
_ZN39_INTERNAL_9d289216_4_k_cu_4a1dabd4_26174cuda3std3__419piecewise_constructE:
	.zero		1
	.type		_ZN39_INTERNAL_9d289216_4_k_cu_4a1dabd4_26174cuda3std3__45__cpo4cendE,@object
	.size		_ZN39_INTERNAL_9d289216_4_k_cu_4a1dabd4_26174cuda3std3__45__cpo4cendE,(_ZN39_INTERNAL_9d289216_4_k_cu_4a1dabd4_26174cuda3std6ranges3__45__cpo4swapE - _ZN39_INTERNAL_9d289216_4_k_cu_4a1dabd4_26174cuda3std3__45__cpo4cendE)
_ZN39_INTERNAL_9d289216_4_k_cu_4a1dabd4_26174cuda3std3__45__cpo4cendE:
	.zero		1
	.type		_ZN39_INTERNAL_9d289216_4_k_cu_4a1dabd4_26174cuda3std6ranges3__45__cpo4swapE,@object
	.size		_ZN39_INTERNAL_9d289216_4_k_cu_4a1dabd4_26174cuda3std6ranges3__45__cpo4swapE,(.L_8 - _ZN39_INTERNAL_9d289216_4_k_cu_4a1dabd4_26174cuda3std6ranges3__45__cpo4swapE)
_ZN39_INTERNAL_9d289216_4_k_cu_4a1dabd4_26174cuda3std6ranges3__45__cpo4swapE:
	.zero		1
.L_8:


//--------------------- .nv.constant0._ZN7cutlass13device_kernelINS_4gemm6kernel13GemmUniversalIN4cute5tupleIJiiiiEEENS1_10collective13CollectiveMmaINS1_34MainloopSm90TmaGmmaWarpSpecializedILi28ENS5_IJNS4_1CILi1EEESB_SB_EEENS1_32KernelTmaWarpSpecializedPingpongEEENS5_IJNSA_ILi64EEESF_NSA_ILi32EEEEEENS_6half_tENS5_IJSB_llEEESI_SJ_NS4_8TiledMMAINS4_8MMA_AtomIJNS4_4SM904GMMA25MMA_64x64x16_F32F16F16_SSILNSN_5MajorE1ELSP_1ELNSN_7ScaleInE1ELSQ_1EEEEEENS4_6LayoutISC_NS5_IJNSA_ILi0EEESU_SU_EEEEENS5_IJNS4_10UnderscoreESX_SX_EEEEENS4_13SM90_TMA_LOADENS4_14ComposedLayoutINS4_7SwizzleILi3ELi4ELi3EEENS4_18smem_ptr_flag_bitsILi16EEENST_INS5_IJSF_NSA_ILi8EEEEEENS5_IJSB_SF_EEEEEEEvNS4_8identityES10_S1A_vS1B_EENS_8epilogue10collective6detail29Sm90TmaWarpSpecializedAdapterINS1E_15DefaultEpilogueISI_NS5_IJlSB_lEEES1I_NS1D_6thread17LinearCombinationISI_Li1EffLNS1J_9ScaleType4KindE0ELNS_15FloatRoundStyleE2ESI_EENS1_15EpilogueDefaultEEEEEvvEEEEvNT_6ParamsE --------------------------
	.section	.nv.constant0._ZN7cutlass13device_kernelINS_4gemm6kernel13GemmUniversalIN4cute5tupleIJiiiiEEENS1_10collective13CollectiveMmaINS1_34MainloopSm90TmaGmmaWarpSpecializedILi28ENS5_IJNS4_1CILi1EEESB_SB_EEENS1_32KernelTmaWarpSpecializedPingpongEEENS5_IJNSA_ILi64EEESF_NSA_ILi32EEEEEENS_6half_tENS5_IJSB_llEEESI_SJ_NS4_8TiledMMAINS4_8MMA_AtomIJNS4_4SM904GMMA25MMA_64x64x16_F32F16F16_SSILNSN_5MajorE1ELSP_1ELNSN_7ScaleInE1ELSQ_1EEEEEENS4_6LayoutISC_NS5_IJNSA_ILi0EEESU_SU_EEEEENS5_IJNS4_10UnderscoreESX_SX_EEEEENS4_13SM90_TMA_LOADENS4_14ComposedLayoutINS4_7SwizzleILi3ELi4ELi3EEENS4_18smem_ptr_flag_bitsILi16EEENST_INS5_IJSF_NSA_ILi8EEEEEENS5_IJSB_SF_EEEEEEEvNS4_8identityES10_S1A_vS1B_EENS_8epilogue10collective6detail29Sm90TmaWarpSpecializedAdapterINS1E_15DefaultEpilogueISI_NS5_IJlSB_lEEES1I_NS1D_6thread17LinearCombinationISI_Li1EffLNS1J_9ScaleType4KindE0ELNS_15FloatRoundStyleE2ESI_EENS1_15EpilogueDefaultEEEEEvvEEEEvNT_6ParamsE,"a",@progbits
	.sectionflags	@""
	.align	4
.nv.constant0._ZN7cutlass13device_kernelINS_4gemm6kernel13GemmUniversalIN4cute5tupleIJiiiiEEENS1_10collective13CollectiveMmaINS1_34MainloopSm90TmaGmmaWarpSpecializedILi28ENS5_IJNS4_1CILi1EEESB_SB_EEENS1_32KernelTmaWarpSpecializedPingpongEEENS5_IJNSA_ILi64EEESF_NSA_ILi32EEEEEENS_6half_tENS5_IJSB_llEEESI_SJ_NS4_8TiledMMAINS4_8MMA_AtomIJNS4_4SM904GMMA25MMA_64x64x16_F32F16F16_SSILNSN_5MajorE1ELSP_1ELNSN_7ScaleInE1ELSQ_1EEEEEENS4_6LayoutISC_NS5_IJNSA_ILi0EEESU_SU_EEEEENS5_IJNS4_10UnderscoreESX_SX_EEEEENS4_13SM90_TMA_LOADENS4_14ComposedLayoutINS4_7SwizzleILi3ELi4ELi3EEENS4_18smem_ptr_flag_bitsILi16EEENST_INS5_IJSF_NSA_ILi8EEEEEENS5_IJSB_SF_EEEEEEEvNS4_8identityES10_S1A_vS1B_EENS_8epilogue10collective6detail29Sm90TmaWarpSpecializedAdapterINS1E_15DefaultEpilogueISI_NS5_IJlSB_lEEES1I_NS1D_6thread17LinearCombinationISI_Li1EffLNS1J_9ScaleType4KindE0ELNS_15FloatRoundStyleE2ESI_EENS1_15EpilogueDefaultEEEEEvvEEEEvNT_6ParamsE:
	.zero		1664


//--------------------- SYMBOLS --------------------------

	.type		.nv.reservedSmem.offset0,@object
	.size		.nv.reservedSmem.offset0,0x4
	.type		__assertfail,@function
